	.target	sm_100a

	.elftype	@"ET_EXEC"


//--------------------- .note.nv.tkinfo           --------------------------
	.section	.note.nv.tkinfo,"",@"SHT_NOTE"
	.sectionflags	@"SHF_NOTE_NV_TKINFO"
	.tkinfo
        /*0018*/ 	.word	0x00000002
        /*0030*/ 	.string	""
        /*0030*/ 	.string	"ptxas"
        /*0030*/ 	.string	"Cuda compilation tools, release 13.0, V13.0.88"
        /*0030*/ 	.string	"Build cuda_13.0.r13.0/compiler.36424714_0"
        /*0030*/ 	.string	"-arch sm_100a -m 64 "



//--------------------- .note.nv.cuinfo           --------------------------
	.section	.note.nv.cuinfo,"",@"SHT_NOTE"
	.sectionflags	@"SHF_NOTE_NV_CUINFO"
        /*0018*/ 	.short	0x0002
        /*001a*/ 	.short	0x0064
        /*001c*/ 	.short	0x0082
	.zero		2


//--------------------- .nv.info                  --------------------------
	.section	.nv.info,"",@"SHT_CUDA_INFO"
	.align	4


	//----- nvinfo : EIATTR_REGCOUNT
	.align		4
        /*0000*/ 	.byte	0x04, 0x2f
        /*0002*/ 	.short	(.L_19 - .L_18)
	.align		4
.L_18:
        /*0004*/ 	.word	index@(_ZN7cutlass13device_kernelINS_4conv6kernel13ConvUniversalINS1_16ConvProblemShapeILNS1_8OperatorE2ELi3EEENS1_10collective14CollectiveConvINS1_47MainloopSm100TmaUmmaWarpSpecializedImplicitGemmILS5_2ELi34ELi3ELi1ELi2EN4cute5tupleIJNSA_1CILi2EEENSC_ILi1EEESE_EEEEENSB_IJNSC_ILi64EEENSB_IJNSC_ILi128EEEEEENSB_IJNSC_ILi32EEEEEEEEENS_12float_e4m3_tESN_NSA_8TiledMMAINSA_8MMA_AtomIJNSA_10MMA_TraitsINSA_19SM100_MMA_F8F6F4_SSEJSN_SN_fSH_SI_NSA_17integral_constantINSA_4UMMA5MajorELSU_1EEESV_NSS_INST_7ScaleInELSW_0EEESX_EEEEEENSA_6LayoutINSB_IJSE_SE_SE_EEENSB_IJNSC_ILi0EEES12_S12_EEEEENSB_IJNSA_10UnderscoreES15_S15_EEEEENS7_6detail27Sm100ImplicitGemmTileTraitsINSA_13SM90_TMA_LOADENSA_14ComposedLayoutINSA_7SwizzleILi2ELi4ELi3EEENSA_18smem_ptr_flag_bitsILi8EEENS10_INSB_IJSH_NSC_ILi8EEEEEENSB_IJSE_SH_EEEEEEEvEENS19_INSA_30SM90_TMA_LOAD_IM2COL_MULTICASTENS1B_INS1C_ILi3ELi4ELi3EEES1F_NS10_INSB_IJSI_S1G_EEENSB_IJSE_SI_EEEEEEEvEEEENS_8epilogue10collective18CollectiveEpilogueINS1U_23Sm100TmaWarpSpecializedILi2ELi2ELi32ELb0ELb0EEEJSM_NSB_IJNS10_ISH_SE_EES1Z_EEESN_NSB_IJlNSB_IJSE_lllEEES12_EEESN_S22_NS1U_6fusion15FusionCallbacksIS1Y_NS23_17LinearCombinationISN_fSN_fLNS_15FloatRoundStyleE2EEESM_S20_JEEENSA_5SM1004TMEM4LOAD26SM100_TMEM_LOAD_16dp32b32xES1A_NS1B_IS1D_S1F_NS10_INSB_IJS1G_SH_EEENSB_IJSH_SE_EEEEEEENSA_39AutoVectorizingCopyWithAssumedAlignmentILi128EEENSA_14SM90_TMA_STOREES2G_S2I_S2I_EEEvvEEEEvNT_6ParamsE)
        /*0008*/ 	.word	0x00000079


	//----- nvinfo : EIATTR_FRAME_SIZE
	.align		4
.L_19:
        /*000c*/ 	.byte	0x04, 0x11
        /*000e*/ 	.short	(.L_21 - .L_20)
	.align		4
.L_20:
        /*0010*/ 	.word	index@($__internal_2_$__cuda_sm10x_tcgen05_guardrail_trap_unallocated_columns_being_dealloced)
        /*0014*/ 	.word	0x00000008


	//----- nvinfo : EIATTR_FRAME_SIZE
	.align		4
.L_21:
        /*0018*/ 	.byte	0x04, 0x11
        /*001a*/ 	.short	(.L_23 - .L_22)
	.align		4
.L_22:
        /*001c*/ 	.word	index@($__internal_1_$__cuda_sm10x_tcgen05_guardrail_trap_phase_invalid_during_alloc)
        /*0020*/ 	.word	0x00000008


	//----- nvinfo : EIATTR_FRAME_SIZE
	.align		4
.L_23:
        /*0024*/ 	.byte	0x04, 0x11
        /*0026*/ 	.short	(.L_25 - .L_24)
	.align		4
.L_24:
        /*0028*/ 	.word	index@($__internal_0_$__cuda_sm10x_tcgen05_guardrail_trap_col_being_dealloced_not_returned_by_alloc)
        /*002c*/ 	.word	0x00000008


	//----- nvinfo : EIATTR_FRAME_SIZE
	.align		4
.L_25:
        /*0030*/ 	.byte	0x04, 0x11
        /*0032*/ 	.short	(.L_27 - .L_26)
	.align		4
.L_26:
        /*0034*/ 	.word	index@(_ZN7cutlass13device_kernelINS_4conv6kernel13ConvUniversalINS1_16ConvProblemShapeILNS1_8OperatorE2ELi3EEENS1_10collective14CollectiveConvINS1_47MainloopSm100TmaUmmaWarpSpecializedImplicitGemmILS5_2ELi34ELi3ELi1ELi2EN4cute5tupleIJNSA_1CILi2EEENSC_ILi1EEESE_EEEEENSB_IJNSC_ILi64EEENSB_IJNSC_ILi128EEEEEENSB_IJNSC_ILi32EEEEEEEEENS_12float_e4m3_tESN_NSA_8TiledMMAINSA_8MMA_AtomIJNSA_10MMA_TraitsINSA_19SM100_MMA_F8F6F4_SSEJSN_SN_fSH_SI_NSA_17integral_constantINSA_4UMMA5MajorELSU_1EEESV_NSS_INST_7ScaleInELSW_0EEESX_EEEEEENSA_6LayoutINSB_IJSE_SE_SE_EEENSB_IJNSC_ILi0EEES12_S12_EEEEENSB_IJNSA_10UnderscoreES15_S15_EEEEENS7_6detail27Sm100ImplicitGemmTileTraitsINSA_13SM90_TMA_LOADENSA_14ComposedLayoutINSA_7SwizzleILi2ELi4ELi3EEENSA_18smem_ptr_flag_bitsILi8EEENS10_INSB_IJSH_NSC_ILi8EEEEEENSB_IJSE_SH_EEEEEEEvEENS19_INSA_30SM90_TMA_LOAD_IM2COL_MULTICASTENS1B_INS1C_ILi3ELi4ELi3EEES1F_NS10_INSB_IJSI_S1G_EEENSB_IJSE_SI_EEEEEEEvEEEENS_8epilogue10collective18CollectiveEpilogueINS1U_23Sm100TmaWarpSpecializedILi2ELi2ELi32ELb0ELb0EEEJSM_NSB_IJNS10_ISH_SE_EES1Z_EEESN_NSB_IJlNSB_IJSE_lllEEES12_EEESN_S22_NS1U_6fusion15FusionCallbacksIS1Y_NS23_17LinearCombinationISN_fSN_fLNS_15FloatRoundStyleE2EEESM_S20_JEEENSA_5SM1004TMEM4LOAD26SM100_TMEM_LOAD_16dp32b32xES1A_NS1B_IS1D_S1F_NS10_INSB_IJS1G_SH_EEENSB_IJSH_SE_EEEEEEENSA_39AutoVectorizingCopyWithAssumedAlignmentILi128EEENSA_14SM90_TMA_STOREES2G_S2I_S2I_EEEvvEEEEvNT_6ParamsE)
        /*0038*/ 	.word	0x00000008


	//----- nvinfo : EIATTR_MIN_STACK_SIZE
	.align		4
.L_27:
        /*003c*/ 	.byte	0x04, 0x12
        /*003e*/ 	.short	(.L_29 - .L_28)
	.align		4
.L_28:
        /*0040*/ 	.word	index@(_ZN7cutlass13device_kernelINS_4conv6kernel13ConvUniversalINS1_16ConvProblemShapeILNS1_8OperatorE2ELi3EEENS1_10collective14CollectiveConvINS1_47MainloopSm100TmaUmmaWarpSpecializedImplicitGemmILS5_2ELi34ELi3ELi1ELi2EN4cute5tupleIJNSA_1CILi2EEENSC_ILi1EEESE_EEEEENSB_IJNSC_ILi64EEENSB_IJNSC_ILi128EEEEEENSB_IJNSC_ILi32EEEEEEEEENS_12float_e4m3_tESN_NSA_8TiledMMAINSA_8MMA_AtomIJNSA_10MMA_TraitsINSA_19SM100_MMA_F8F6F4_SSEJSN_SN_fSH_SI_NSA_17integral_constantINSA_4UMMA5MajorELSU_1EEESV_NSS_INST_7ScaleInELSW_0EEESX_EEEEEENSA_6LayoutINSB_IJSE_SE_SE_EEENSB_IJNSC_ILi0EEES12_S12_EEEEENSB_IJNSA_10UnderscoreES15_S15_EEEEENS7_6detail27Sm100ImplicitGemmTileTraitsINSA_13SM90_TMA_LOADENSA_14ComposedLayoutINSA_7SwizzleILi2ELi4ELi3EEENSA_18smem_ptr_flag_bitsILi8EEENS10_INSB_IJSH_NSC_ILi8EEEEEENSB_IJSE_SH_EEEEEEEvEENS19_INSA_30SM90_TMA_LOAD_IM2COL_MULTICASTENS1B_INS1C_ILi3ELi4ELi3EEES1F_NS10_INSB_IJSI_S1G_EEENSB_IJSE_SI_EEEEEEEvEEEENS_8epilogue10collective18CollectiveEpilogueINS1U_23Sm100TmaWarpSpecializedILi2ELi2ELi32ELb0ELb0EEEJSM_NSB_IJNS10_ISH_SE_EES1Z_EEESN_NSB_IJlNSB_IJSE_lllEEES12_EEESN_S22_NS1U_6fusion15FusionCallbacksIS1Y_NS23_17LinearCombinationISN_fSN_fLNS_15FloatRoundStyleE2EEESM_S20_JEEENSA_5SM1004TMEM4LOAD26SM100_TMEM_LOAD_16dp32b32xES1A_NS1B_IS1D_S1F_NS10_INSB_IJS1G_SH_EEENSB_IJSH_SE_EEEEEEENSA_39AutoVectorizingCopyWithAssumedAlignmentILi128EEENSA_14SM90_TMA_STOREES2G_S2I_S2I_EEEvvEEEEvNT_6ParamsE)
        /*0044*/ 	.word	0x00000008
.L_29:


//--------------------- .nv.compat                --------------------------
	.section	.nv.compat,"",@"SHT_CUDA_COMPAT_INFO"
	.align	4
        /*0000*/ 	.byte	0x02, 0x09, 0x01, 0x00, 0x02, 0x02, 0x02, 0x00, 0x02, 0x05, 0x05, 0x00, 0x03, 0x07, 0x01, 0x01
        /*0010*/ 	.byte	0x02, 0x03, 0x01, 0x00, 0x02, 0x06, 0x01, 0x00, 0x04, 0x0b, 0x08, 0x00, 0x09, 0x00, 0x00, 0x00
        /*0020*/ 	.byte	0x00, 0x00, 0x00, 0x00


//--------------------- .nv.info._ZN7cutlass13device_kernelINS_4conv6kernel13ConvUniversalINS1_16ConvProblemShapeILNS1_8OperatorE2ELi3EEENS1_10collective14CollectiveConvINS1_47MainloopSm100TmaUmmaWarpSpecializedImplicitGemmILS5_2ELi34ELi3ELi1ELi2EN4cute5tupleIJNSA_1CILi2EEENSC_ILi1EEESE_EEEEENSB_IJNSC_ILi64EEENSB_IJNSC_ILi128EEEEEENSB_IJNSC_ILi32EEEEEEEEENS_12float_e4m3_tESN_NSA_8TiledMMAINSA_8MMA_AtomIJNSA_10MMA_TraitsINSA_19SM100_MMA_F8F6F4_SSEJSN_SN_fSH_SI_NSA_17integral_constantINSA_4UMMA5MajorELSU_1EEESV_NSS_INST_7ScaleInELSW_0EEESX_EEEEEENSA_6LayoutINSB_IJSE_SE_SE_EEENSB_IJNSC_ILi0EEES12_S12_EEEEENSB_IJNSA_10UnderscoreES15_S15_EEEEENS7_6detail27Sm100ImplicitGemmTileTraitsINSA_13SM90_TMA_LOADENSA_14ComposedLayoutINSA_7SwizzleILi2ELi4ELi3EEENSA_18smem_ptr_flag_bitsILi8EEENS10_INSB_IJSH_NSC_ILi8EEEEEENSB_IJSE_SH_EEEEEEEvEENS19_INSA_30SM90_TMA_LOAD_IM2COL_MULTICASTENS1B_INS1C_ILi3ELi4ELi3EEES1F_NS10_INSB_IJSI_S1G_EEENSB_IJSE_SI_EEEEEEEvEEEENS_8epilogue10collective18CollectiveEpilogueINS1U_23Sm100TmaWarpSpecializedILi2ELi2ELi32ELb0ELb0EEEJSM_NSB_IJNS10_ISH_SE_EES1Z_EEESN_NSB_IJlNSB_IJSE_lllEEES12_EEESN_S22_NS1U_6fusion15FusionCallbacksIS1Y_NS23_17LinearCombinationISN_fSN_fLNS_15FloatRoundStyleE2EEESM_S20_JEEENSA_5SM1004TMEM4LOAD26SM100_TMEM_LOAD_16dp32b32xES1A_NS1B_IS1D_S1F_NS10_INSB_IJS1G_SH_EEENSB_IJSH_SE_EEEEEEENSA_39AutoVectorizingCopyWithAssumedAlignmentILi128EEENSA_14SM90_TMA_STOREES2G_S2I_S2I_EEEvvEEEEvNT_6ParamsE --------------------------
	.section	.nv.info._ZN7cutlass13device_kernelINS_4conv6kernel13ConvUniversalINS1_16ConvProblemShapeILNS1_8OperatorE2ELi3EEENS1_10collective14CollectiveConvINS1_47MainloopSm100TmaUmmaWarpSpecializedImplicitGemmILS5_2ELi34ELi3ELi1ELi2EN4cute5tupleIJNSA_1CILi2EEENSC_ILi1EEESE_EEEEENSB_IJNSC_ILi64EEENSB_IJNSC_ILi128EEEEEENSB_IJNSC_ILi32EEEEEEEEENS_12float_e4m3_tESN_NSA_8TiledMMAINSA_8MMA_AtomIJNSA_10MMA_TraitsINSA_19SM100_MMA_F8F6F4_SSEJSN_SN_fSH_SI_NSA_17integral_constantINSA_4UMMA5MajorELSU_1EEESV_NSS_INST_7ScaleInELSW_0EEESX_EEEEEENSA_6LayoutINSB_IJSE_SE_SE_EEENSB_IJNSC_ILi0EEES12_S12_EEEEENSB_IJNSA_10UnderscoreES15_S15_EEEEENS7_6detail27Sm100ImplicitGemmTileTraitsINSA_13SM90_TMA_LOADENSA_14ComposedLayoutINSA_7SwizzleILi2ELi4ELi3EEENSA_18smem_ptr_flag_bitsILi8EEENS10_INSB_IJSH_NSC_ILi8EEEEEENSB_IJSE_SH_EEEEEEEvEENS19_INSA_30SM90_TMA_LOAD_IM2COL_MULTICASTENS1B_INS1C_ILi3ELi4ELi3EEES1F_NS10_INSB_IJSI_S1G_EEENSB_IJSE_SI_EEEEEEEvEEEENS_8epilogue10collective18CollectiveEpilogueINS1U_23Sm100TmaWarpSpecializedILi2ELi2ELi32ELb0ELb0EEEJSM_NSB_IJNS10_ISH_SE_EES1Z_EEESN_NSB_IJlNSB_IJSE_lllEEES12_EEESN_S22_NS1U_6fusion15FusionCallbacksIS1Y_NS23_17LinearCombinationISN_fSN_fLNS_15FloatRoundStyleE2EEESM_S20_JEEENSA_5SM1004TMEM4LOAD26SM100_TMEM_LOAD_16dp32b32xES1A_NS1B_IS1D_S1F_NS10_INSB_IJS1G_SH_EEENSB_IJSH_SE_EEEEEEENSA_39AutoVectorizingCopyWithAssumedAlignmentILi128EEENSA_14SM90_TMA_STOREES2G_S2I_S2I_EEEvvEEEEvNT_6ParamsE,"",@"SHT_CUDA_INFO"
	.sectionflags	@""
	.align	4


	//----- nvinfo : EIATTR_CUDA_API_VERSION
	.align		4
        /*0000*/ 	.byte	0x04, 0x37
        /*0002*/ 	.short	(.L_31 - .L_30)
.L_30:
        /*0004*/ 	.word	0x00000082


	//----- nvinfo : EIATTR_KPARAM_INFO
	.align		4
.L_31:
        /*0008*/ 	.byte	0x04, 0x17
        /*000a*/ 	.short	(.L_33 - .L_32)
.L_32:
        /*000c*/ 	.word	0x00000000
        /*0010*/ 	.short	0x0000
        /*0012*/ 	.short	0x0000
        /*0014*/ 	.byte	0x00, 0xf0, 0x01, 0x24


	//----- nvinfo : EIATTR_AT_ENTRY_FRAGMENTS
	.align		4
.L_33:
        /*0018*/ 	.byte	0x04, 0x4f
        /*001a*/ 	.short	(.L_35 - .L_34)


	//   ....[0]....
.L_34:
        /*001c*/ 	.word	0x00000006


	//----- nvinfo : EIATTR_RESERVED_SMEM_USED
	.align		4
.L_35:
        /*0020*/ 	.byte	0x01, 0x41
	.zero		2


	//----- nvinfo : EIATTR_SPARSE_MMA_MASK
	.align		4
        /*0024*/ 	.byte	0x03, 0x50
        /*0026*/ 	.short	0x0000


	//----- nvinfo : EIATTR_TCGEN05_1CTA_USED
	.align		4
        /*0028*/ 	.byte	0x01, 0x51
	.zero		2


	//----- nvinfo : EIATTR_MAXREG_COUNT
	.align		4
        /*002c*/ 	.byte	0x03, 0x1b
        /*002e*/ 	.short	0x00ff


	//----- nvinfo : EIATTR_NUM_BARRIERS
	.align		4
        /*0030*/ 	.byte	0x02, 0x4c
        /*0032*/ 	.byte	0x07
	.zero		1


	//----- nvinfo : EIATTR_EXTERNS
	.align		4
        /*0034*/ 	.byte	0x04, 0x0f
        /*0036*/ 	.short	(.L_37 - .L_36)


	//   ....[0]....
	.align		4
.L_36:
        /*0038*/ 	.word	index@(__assertfail)


	//----- nvinfo : EIATTR_MERCURY_ISA_VERSION
	.align		4
.L_37:
        /*003c*/ 	.byte	0x03, 0x5f
        /*003e*/ 	.short	0x0101


	//----- nvinfo : EIATTR_INT_WARP_WIDE_INSTR_OFFSETS
	.align		4
        /*0040*/ 	.byte	0x04, 0x31
        /*0042*/ 	.short	(.L_39 - .L_38)


	//   ....[0]....
.L_38:
        /*0044*/ 	.word	0x00005270


	//   ....[1]....
        /*0048*/ 	.word	0x00005290


	//   ....[2]....
        /*004c*/ 	.word	0x000052c0


	//   ....[3]....
        /*0050*/ 	.word	0x00005f10


	//   ....[4]....
        /*0054*/ 	.word	0x000061d0


	//   ....[5]....
        /*0058*/ 	.word	0x000061f0


	//   ....[6]....
        /*005c*/ 	.word	0x00006410


	//   ....[7]....
        /*0060*/ 	.word	0x00006420


	//   ....[8]....
        /*0064*/ 	.word	0x000072c0


	//----- nvinfo : EIATTR_COOP_GROUP_MASK_REGIDS
	.align		4
.L_39:
        /*0068*/ 	.byte	0x04, 0x29
        /*006a*/ 	.short	(.L_41 - .L_40)


	//   ....[0]....
.L_40:
        /*006c*/ 	.word	0xffffffff


	//   ....[1]....
        /*0070*/ 	.word	0xffffffff


	//   ....[2]....
        /*0074*/ 	.word	0xffffffff


	//   ....[3]....
        /*0078*/ 	.word	0xffffffff


	//   ....[4]....
        /*007c*/ 	.word	0xffffffff


	//   ....[5]....
        /*0080*/ 	.word	0xffffffff


	//   ....[6]....
        /*0084*/ 	.word	0xffffffff


	//   ....[7]....
        /*0088*/ 	.word	0xffffffff


	//   ....[8]....
        /*008c*/ 	.word	0xffffffff


	//   ....[9]....
        /*0090*/ 	.word	0xffffffff


	//   ....[10]....
        /*0094*/ 	.word	0xffffffff


	//   ....[11]....
        /*0098*/ 	.word	0xffffffff


	//   ....[12]....
        /*009c*/ 	.word	0xffffffff


	//----- nvinfo : EIATTR_COOP_GROUP_INSTR_OFFSETS
	.align		4
.L_41:
        /*00a0*/ 	.byte	0x04, 0x28
        /*00a2*/ 	.short	(.L_43 - .L_42)


	//   ....[0]....
.L_42:
        /*00a4*/ 	.word	0x000000a0


	//   ....[1]....
        /*00a8*/ 	.word	0x000004e0


	//   ....[2]....
        /*00ac*/ 	.word	0x00000a60


	//   ....[3]....
        /*00b0*/ 	.word	0x00000bc0


	//   ....[4]....
        /*00b4*/ 	.word	0x00000cc0


	//   ....[5]....
        /*00b8*/ 	.word	0x00000e10


	//   ....[6]....
        /*00bc*/ 	.word	0x00001010


	//   ....[7]....
        /*00c0*/ 	.word	0x00002b90


	//   ....[8]....
        /*00c4*/ 	.word	0x00004740


	//   ....[9]....
        /*00c8*/ 	.word	0x00004950


	//   ....[10]....
        /*00cc*/ 	.word	0x00004980


	//   ....[11]....
        /*00d0*/ 	.word	0x00005150


	//   ....[12]....
        /*00d4*/ 	.word	0x00005390


	//----- nvinfo : EIATTR_VRC_CTA_INIT_COUNT
	.align		4
.L_43:
        /*00d8*/ 	.byte	0x02, 0x4a
        /*00da*/ 	.byte	0x80
	.zero		1


	//----- nvinfo : EIATTR_SYSCALL_OFFSETS
	.align		4
        /*00dc*/ 	.byte	0x04, 0x46
        /*00de*/ 	.short	(.L_45 - .L_44)


	//   ....[0]....
.L_44:
        /*00e0*/ 	.word	0x00007550


	//   ....[1]....
        /*00e4*/ 	.word	0x00007690


	//   ....[2]....
        /*00e8*/ 	.word	0x00007e40


	//   ....[3]....
        /*00ec*/ 	.word	0x00008be0


	//----- nvinfo : EIATTR_MBARRIER_INSTR_OFFSETS
	.align		4
.L_45:
        /*00f0*/ 	.byte	0x04, 0x39
        /*00f2*/ 	.short	(.L_47 - .L_46)


	//   ....[0]....
.L_46:
        /*00f4*/ 	.word	0x00000600
        /*00f8*/ 	.word	0x000000ff
        /*00fc*/ 	.word	0x00000000
        /*0100*/ 	.short	0x0100
        /*0102*/ 	.byte	0x07
	.zero		1


	//   ....[1]....
        /*0104*/ 	.word	0x00000610
        /*0108*/ 	.word	0x000000ff
        /*010c*/ 	.word	0x00000110
        /*0110*/ 	.short	0x0100
        /*0112*/ 	.byte	0x07
	.zero		1


	//   ....[2]....
        /*0114*/ 	.word	0x00000620
        /*0118*/ 	.word	0x000000ff
        /*011c*/ 	.word	0x00000008
        /*0120*/ 	.short	0x0100
        /*0122*/ 	.byte	0x07
	.zero		1


	//   ....[3]....
        /*0124*/ 	.word	0x00000630
        /*0128*/ 	.word	0x000000ff
        /*012c*/ 	.word	0x00000118
        /*0130*/ 	.short	0x0100
        /*0132*/ 	.byte	0x07
	.zero		1


	//   ....[4]....
        /*0134*/ 	.word	0x00000640
        /*0138*/ 	.word	0x000000ff
        /*013c*/ 	.word	0x00000010
        /*0140*/ 	.short	0x0100
        /*0142*/ 	.byte	0x07
	.zero		1


	//   ....[5]....
        /*0144*/ 	.word	0x00000650
        /*0148*/ 	.word	0x000000ff
        /*014c*/ 	.word	0x00000120
        /*0150*/ 	.short	0x0100
        /*0152*/ 	.byte	0x07
	.zero		1


	//   ....[6]....
        /*0154*/ 	.word	0x00000660
        /*0158*/ 	.word	0x000000ff
        /*015c*/ 	.word	0x00000018
        /*0160*/ 	.short	0x0100
        /*0162*/ 	.byte	0x07
	.zero		1


	//   ....[7]....
        /*0164*/ 	.word	0x00000670
        /*0168*/ 	.word	0x000000ff
        /*016c*/ 	.word	0x00000128
        /*0170*/ 	.short	0x0100
        /*0172*/ 	.byte	0x07
	.zero		1


	//   ....[8]....
        /*0174*/ 	.word	0x00000680
        /*0178*/ 	.word	0x000000ff
        /*017c*/ 	.word	0x00000020
        /*0180*/ 	.short	0x0100
        /*0182*/ 	.byte	0x07
	.zero		1


	//   ....[9]....
        /*0184*/ 	.word	0x00000690
        /*0188*/ 	.word	0x000000ff
        /*018c*/ 	.word	0x00000130
        /*0190*/ 	.short	0x0100
        /*0192*/ 	.byte	0x07
	.zero		1


	//   ....[10]....
        /*0194*/ 	.word	0x000006a0
        /*0198*/ 	.word	0x000000ff
        /*019c*/ 	.word	0x00000028
        /*01a0*/ 	.short	0x0100
        /*01a2*/ 	.byte	0x07
	.zero		1


	//   ....[11]....
        /*01a4*/ 	.word	0x000006b0
        /*01a8*/ 	.word	0x000000ff
        /*01ac*/ 	.word	0x00000138
        /*01b0*/ 	.short	0x0100
        /*01b2*/ 	.byte	0x07
	.zero		1


	//   ....[12]....
        /*01b4*/ 	.word	0x000006c0
        /*01b8*/ 	.word	0x000000ff
        /*01bc*/ 	.word	0x00000030
        /*01c0*/ 	.short	0x0100
        /*01c2*/ 	.byte	0x07
	.zero		1


	//   ....[13]....
        /*01c4*/ 	.word	0x000006d0
        /*01c8*/ 	.word	0x000000ff
        /*01cc*/ 	.word	0x00000140
        /*01d0*/ 	.short	0x0100
        /*01d2*/ 	.byte	0x07
	.zero		1


	//   ....[14]....
        /*01d4*/ 	.word	0x000006e0
        /*01d8*/ 	.word	0x000000ff
        /*01dc*/ 	.word	0x00000038
        /*01e0*/ 	.short	0x0100
        /*01e2*/ 	.byte	0x07
	.zero		1


	//   ....[15]....
        /*01e4*/ 	.word	0x000006f0
        /*01e8*/ 	.word	0x000000ff
        /*01ec*/ 	.word	0x00000148
        /*01f0*/ 	.short	0x0100
        /*01f2*/ 	.byte	0x07
	.zero		1


	//   ....[16]....
        /*01f4*/ 	.word	0x00000700
        /*01f8*/ 	.word	0x000000ff
        /*01fc*/ 	.word	0x00000040
        /*0200*/ 	.short	0x0100
        /*0202*/ 	.byte	0x07
	.zero		1


	//   ....[17]....
        /*0204*/ 	.word	0x00000710
        /*0208*/ 	.word	0x000000ff
        /*020c*/ 	.word	0x00000150
        /*0210*/ 	.short	0x0100
        /*0212*/ 	.byte	0x07
	.zero		1


	//   ....[18]....
        /*0214*/ 	.word	0x00000720
        /*0218*/ 	.word	0x000000ff
        /*021c*/ 	.word	0x00000048
        /*0220*/ 	.short	0x0100
        /*0222*/ 	.byte	0x07
	.zero		1


	//   ....[19]....
        /*0224*/ 	.word	0x00000730
        /*0228*/ 	.word	0x000000ff
        /*022c*/ 	.word	0x00000158
        /*0230*/ 	.short	0x0100
        /*0232*/ 	.byte	0x07
	.zero		1


	//   ....[20]....
        /*0234*/ 	.word	0x00000740
        /*0238*/ 	.word	0x000000ff
        /*023c*/ 	.word	0x00000050
        /*0240*/ 	.short	0x0100
        /*0242*/ 	.byte	0x07
	.zero		1


	//   ....[21]....
        /*0244*/ 	.word	0x00000750
        /*0248*/ 	.word	0x000000ff
        /*024c*/ 	.word	0x00000160
        /*0250*/ 	.short	0x0100
        /*0252*/ 	.byte	0x07
	.zero		1


	//   ....[22]....
        /*0254*/ 	.word	0x00000760
        /*0258*/ 	.word	0x000000ff
        /*025c*/ 	.word	0x00000058
        /*0260*/ 	.short	0x0100
        /*0262*/ 	.byte	0x07
	.zero		1


	//   ....[23]....
        /*0264*/ 	.word	0x00000770
        /*0268*/ 	.word	0x000000ff
        /*026c*/ 	.word	0x00000168
        /*0270*/ 	.short	0x0100
        /*0272*/ 	.byte	0x07
	.zero		1


	//   ....[24]....
        /*0274*/ 	.word	0x00000780
        /*0278*/ 	.word	0x000000ff
        /*027c*/ 	.word	0x00000060
        /*0280*/ 	.short	0x0100
        /*0282*/ 	.byte	0x07
	.zero		1


	//   ....[25]....
        /*0284*/ 	.word	0x00000790
        /*0288*/ 	.word	0x000000ff
        /*028c*/ 	.word	0x00000170
        /*0290*/ 	.short	0x0100
        /*0292*/ 	.byte	0x07
	.zero		1


	//   ....[26]....
        /*0294*/ 	.word	0x000007a0
        /*0298*/ 	.word	0x000000ff
        /*029c*/ 	.word	0x00000068
        /*02a0*/ 	.short	0x0100
        /*02a2*/ 	.byte	0x07
	.zero		1


	//   ....[27]....
        /*02a4*/ 	.word	0x000007b0
        /*02a8*/ 	.word	0x000000ff
        /*02ac*/ 	.word	0x00000178
        /*02b0*/ 	.short	0x0100
        /*02b2*/ 	.byte	0x07
	.zero		1


	//   ....[28]....
        /*02b4*/ 	.word	0x000007c0
        /*02b8*/ 	.word	0x000000ff
        /*02bc*/ 	.word	0x00000070
        /*02c0*/ 	.short	0x0100
        /*02c2*/ 	.byte	0x07
	.zero		1


	//   ....[29]....
        /*02c4*/ 	.word	0x000007d0
        /*02c8*/ 	.word	0x000000ff
        /*02cc*/ 	.word	0x00000180
        /*02d0*/ 	.short	0x0100
        /*02d2*/ 	.byte	0x07
	.zero		1


	//   ....[30]....
        /*02d4*/ 	.word	0x000007e0
        /*02d8*/ 	.word	0x000000ff
        /*02dc*/ 	.word	0x00000078
        /*02e0*/ 	.short	0x0100
        /*02e2*/ 	.byte	0x07
	.zero		1


	//   ....[31]....
        /*02e4*/ 	.word	0x000007f0
        /*02e8*/ 	.word	0x000000ff
        /*02ec*/ 	.word	0x00000188
        /*02f0*/ 	.short	0x0100
        /*02f2*/ 	.byte	0x07
	.zero		1


	//   ....[32]....
        /*02f4*/ 	.word	0x00000800
        /*02f8*/ 	.word	0x000000ff
        /*02fc*/ 	.word	0x00000080
        /*0300*/ 	.short	0x0100
        /*0302*/ 	.byte	0x07
	.zero		1


	//   ....[33]....
        /*0304*/ 	.word	0x00000810
        /*0308*/ 	.word	0x000000ff
        /*030c*/ 	.word	0x00000190
        /*0310*/ 	.short	0x0100
        /*0312*/ 	.byte	0x07
	.zero		1


	//   ....[34]....
        /*0314*/ 	.word	0x00000820
        /*0318*/ 	.word	0x000000ff
        /*031c*/ 	.word	0x00000088
        /*0320*/ 	.short	0x0100
        /*0322*/ 	.byte	0x07
	.zero		1


	//   ....[35]....
        /*0324*/ 	.word	0x00000830
        /*0328*/ 	.word	0x000000ff
        /*032c*/ 	.word	0x00000198
        /*0330*/ 	.short	0x0100
        /*0332*/ 	.byte	0x07
	.zero		1


	//   ....[36]....
        /*0334*/ 	.word	0x00000840
        /*0338*/ 	.word	0x000000ff
        /*033c*/ 	.word	0x00000090
        /*0340*/ 	.short	0x0100
        /*0342*/ 	.byte	0x07
	.zero		1


	//   ....[37]....
        /*0344*/ 	.word	0x00000850
        /*0348*/ 	.word	0x000000ff
        /*034c*/ 	.word	0x000001a0
        /*0350*/ 	.short	0x0100
        /*0352*/ 	.byte	0x07
	.zero		1


	//   ....[38]....
        /*0354*/ 	.word	0x00000860
        /*0358*/ 	.word	0x000000ff
        /*035c*/ 	.word	0x00000098
        /*0360*/ 	.short	0x0100
        /*0362*/ 	.byte	0x07
	.zero		1


	//   ....[39]....
        /*0364*/ 	.word	0x00000870
        /*0368*/ 	.word	0x000000ff
        /*036c*/ 	.word	0x000001a8
        /*0370*/ 	.short	0x0100
        /*0372*/ 	.byte	0x07
	.zero		1


	//   ....[40]....
        /*0374*/ 	.word	0x00000880
        /*0378*/ 	.word	0x000000ff
        /*037c*/ 	.word	0x000000a0
        /*0380*/ 	.short	0x0100
        /*0382*/ 	.byte	0x07
	.zero		1


	//   ....[41]....
        /*0384*/ 	.word	0x00000890
        /*0388*/ 	.word	0x000000ff
        /*038c*/ 	.word	0x000001b0
        /*0390*/ 	.short	0x0100
        /*0392*/ 	.byte	0x07
	.zero		1


	//   ....[42]....
        /*0394*/ 	.word	0x000008a0
        /*0398*/ 	.word	0x000000ff
        /*039c*/ 	.word	0x000000a8
        /*03a0*/ 	.short	0x0100
        /*03a2*/ 	.byte	0x07
	.zero		1


	//   ....[43]....
        /*03a4*/ 	.word	0x000008b0
        /*03a8*/ 	.word	0x000000ff
        /*03ac*/ 	.word	0x000001b8
        /*03b0*/ 	.short	0x0100
        /*03b2*/ 	.byte	0x07
	.zero		1


	//   ....[44]....
        /*03b4*/ 	.word	0x000008c0
        /*03b8*/ 	.word	0x000000ff
        /*03bc*/ 	.word	0x000000b0
        /*03c0*/ 	.short	0x0100
        /*03c2*/ 	.byte	0x07
	.zero		1


	//   ....[45]....
        /*03c4*/ 	.word	0x000008d0
        /*03c8*/ 	.word	0x000000ff
        /*03cc*/ 	.word	0x000001c0
        /*03d0*/ 	.short	0x0100
        /*03d2*/ 	.byte	0x07
	.zero		1


	//   ....[46]....
        /*03d4*/ 	.word	0x000008e0
        /*03d8*/ 	.word	0x000000ff
        /*03dc*/ 	.word	0x000000b8
        /*03e0*/ 	.short	0x0100
        /*03e2*/ 	.byte	0x07
	.zero		1


	//   ....[47]....
        /*03e4*/ 	.word	0x000008f0
        /*03e8*/ 	.word	0x000000ff
        /*03ec*/ 	.word	0x000001c8
        /*03f0*/ 	.short	0x0100
        /*03f2*/ 	.byte	0x07
	.zero		1


	//   ....[48]....
        /*03f4*/ 	.word	0x00000900
        /*03f8*/ 	.word	0x000000ff
        /*03fc*/ 	.word	0x000000c0
        /*0400*/ 	.short	0x0100
        /*0402*/ 	.byte	0x07
	.zero		1


	//   ....[49]....
        /*0404*/ 	.word	0x00000910
        /*0408*/ 	.word	0x000000ff
        /*040c*/ 	.word	0x000001d0
        /*0410*/ 	.short	0x0100
        /*0412*/ 	.byte	0x07
	.zero		1


	//   ....[50]....
        /*0414*/ 	.word	0x00000920
        /*0418*/ 	.word	0x000000ff
        /*041c*/ 	.word	0x000000c8
        /*0420*/ 	.short	0x0100
        /*0422*/ 	.byte	0x07
	.zero		1


	//   ....[51]....
        /*0424*/ 	.word	0x00000930
        /*0428*/ 	.word	0x000000ff
        /*042c*/ 	.word	0x000001d8
        /*0430*/ 	.short	0x0100
        /*0432*/ 	.byte	0x07
	.zero		1


	//   ....[52]....
        /*0434*/ 	.word	0x00000940
        /*0438*/ 	.word	0x000000ff
        /*043c*/ 	.word	0x000000d0
        /*0440*/ 	.short	0x0100
        /*0442*/ 	.byte	0x07
	.zero		1


	//   ....[53]....
        /*0444*/ 	.word	0x00000950
        /*0448*/ 	.word	0x000000ff
        /*044c*/ 	.word	0x000001e0
        /*0450*/ 	.short	0x0100
        /*0452*/ 	.byte	0x07
	.zero		1


	//   ....[54]....
        /*0454*/ 	.word	0x00000960
        /*0458*/ 	.word	0x000000ff
        /*045c*/ 	.word	0x000000d8
        /*0460*/ 	.short	0x0100
        /*0462*/ 	.byte	0x07
	.zero		1


	//   ....[55]....
        /*0464*/ 	.word	0x00000970
        /*0468*/ 	.word	0x000000ff
        /*046c*/ 	.word	0x000001e8
        /*0470*/ 	.short	0x0100
        /*0472*/ 	.byte	0x07
	.zero		1


	//   ....[56]....
        /*0474*/ 	.word	0x00000980
        /*0478*/ 	.word	0x000000ff
        /*047c*/ 	.word	0x000000e0
        /*0480*/ 	.short	0x0100
        /*0482*/ 	.byte	0x07
	.zero		1


	//   ....[57]....
        /*0484*/ 	.word	0x00000990
        /*0488*/ 	.word	0x000000ff
        /*048c*/ 	.word	0x000001f0
        /*0490*/ 	.short	0x0100
        /*0492*/ 	.byte	0x07
	.zero		1


	//   ....[58]....
        /*0494*/ 	.word	0x000009a0
        /*0498*/ 	.word	0x000000ff
        /*049c*/ 	.word	0x000000e8
        /*04a0*/ 	.short	0x0100
        /*04a2*/ 	.byte	0x07
	.zero		1


	//   ....[59]....
        /*04a4*/ 	.word	0x000009b0
        /*04a8*/ 	.word	0x000000ff
        /*04ac*/ 	.word	0x000001f8
        /*04b0*/ 	.short	0x0100
        /*04b2*/ 	.byte	0x07
	.zero		1


	//   ....[60]....
        /*04b4*/ 	.word	0x000009c0
        /*04b8*/ 	.word	0x000000ff
        /*04bc*/ 	.word	0x000000f0
        /*04c0*/ 	.short	0x0100
        /*04c2*/ 	.byte	0x07
	.zero		1


	//   ....[61]....
        /*04c4*/ 	.word	0x000009d0
        /*04c8*/ 	.word	0x000000ff
        /*04cc*/ 	.word	0x00000200
        /*04d0*/ 	.short	0x0100
        /*04d2*/ 	.byte	0x07
	.zero		1


	//   ....[62]....
        /*04d4*/ 	.word	0x000009e0
        /*04d8*/ 	.word	0x000000ff
        /*04dc*/ 	.word	0x000000f8
        /*04e0*/ 	.short	0x0100
        /*04e2*/ 	.byte	0x07
	.zero		1


	//   ....[63]....
        /*04e4*/ 	.word	0x000009f0
        /*04e8*/ 	.word	0x000000ff
        /*04ec*/ 	.word	0x00000208
        /*04f0*/ 	.short	0x0100
        /*04f2*/ 	.byte	0x07
	.zero		1


	//   ....[64]....
        /*04f4*/ 	.word	0x00000a00
        /*04f8*/ 	.word	0x000000ff
        /*04fc*/ 	.word	0x00000100
        /*0500*/ 	.short	0x0100
        /*0502*/ 	.byte	0x07
	.zero		1


	//   ....[65]....
        /*0504*/ 	.word	0x00000a10
        /*0508*/ 	.word	0x000000ff
        /*050c*/ 	.word	0x00000210
        /*0510*/ 	.short	0x0100
        /*0512*/ 	.byte	0x07
	.zero		1


	//   ....[66]....
        /*0514*/ 	.word	0x00000a20
        /*0518*/ 	.word	0x000000ff
        /*051c*/ 	.word	0x00000108
        /*0520*/ 	.short	0x0100
        /*0522*/ 	.byte	0x07
	.zero		1


	//   ....[67]....
        /*0524*/ 	.word	0x00000a30
        /*0528*/ 	.word	0x000000ff
        /*052c*/ 	.word	0x00000218
        /*0530*/ 	.short	0x0100
        /*0532*/ 	.byte	0x07
	.zero		1


	//   ....[68]....
        /*0534*/ 	.word	0x00000b70
        /*0538*/ 	.word	0x000000ff
        /*053c*/ 	.word	0x00000220
        /*0540*/ 	.short	0x0100
        /*0542*/ 	.byte	0x07
	.zero		1


	//   ....[69]....
        /*0544*/ 	.word	0x00000b80
        /*0548*/ 	.word	0x000000ff
        /*054c*/ 	.word	0x00000230
        /*0550*/ 	.short	0x0100
        /*0552*/ 	.byte	0x07
	.zero		1


	//   ....[70]....
        /*0554*/ 	.word	0x00000b90
        /*0558*/ 	.word	0x000000ff
        /*055c*/ 	.word	0x00000228
        /*0560*/ 	.short	0x0100
        /*0562*/ 	.byte	0x07
	.zero		1


	//   ....[71]....
        /*0564*/ 	.word	0x00000ba0
        /*0568*/ 	.word	0x000000ff
        /*056c*/ 	.word	0x00000238
        /*0570*/ 	.short	0x0100
        /*0572*/ 	.byte	0x07
	.zero		1


	//   ....[72]....
        /*0574*/ 	.word	0x00000c90
        /*0578*/ 	.word	0x000000ff
        /*057c*/ 	.word	0x00000240
        /*0580*/ 	.short	0x0100
        /*0582*/ 	.byte	0x06
	.zero		1


	//   ....[73]....
        /*0584*/ 	.word	0x00000ca0
        /*0588*/ 	.word	0x000000ff
        /*058c*/ 	.word	0x00000248
        /*0590*/ 	.short	0x0100
        /*0592*/ 	.byte	0x06
	.zero		1


	//   ....[74]....
        /*0594*/ 	.word	0x00000de0
        /*0598*/ 	.word	0x000000ff
        /*059c*/ 	.word	0x00000250
        /*05a0*/ 	.short	0x0100
        /*05a2*/ 	.byte	0x06
	.zero		1


	//   ....[75]....
        /*05a4*/ 	.word	0x00000df0
        /*05a8*/ 	.word	0x000000ff
        /*05ac*/ 	.word	0x00000258
        /*05b0*/ 	.short	0x0100
        /*05b2*/ 	.byte	0x06
	.zero		1


	//   ....[76]....
        /*05b4*/ 	.word	0x00000f20
        /*05b8*/ 	.word	0x000000ff
        /*05bc*/ 	.word	0x00000260
        /*05c0*/ 	.short	0x0100
        /*05c2*/ 	.byte	0x07
	.zero		1


	//   ....[77]....
        /*05c4*/ 	.word	0x00000f30
        /*05c8*/ 	.word	0x000000ff
        /*05cc*/ 	.word	0x00000270
        /*05d0*/ 	.short	0x0100
        /*05d2*/ 	.byte	0x07
	.zero		1


	//   ....[78]....
        /*05d4*/ 	.word	0x00000f40
        /*05d8*/ 	.word	0x000000ff
        /*05dc*/ 	.word	0x00000268
        /*05e0*/ 	.short	0x0100
        /*05e2*/ 	.byte	0x07
	.zero		1


	//   ....[79]....
        /*05e4*/ 	.word	0x00000f50
        /*05e8*/ 	.word	0x000000ff
        /*05ec*/ 	.word	0x00000278
        /*05f0*/ 	.short	0x0100
        /*05f2*/ 	.byte	0x07
	.zero		1


	//   ....[80]....
        /*05f4*/ 	.word	0x00001d50
        /*05f8*/ 	.word	0x000000ff
        /*05fc*/ 	.word	0x00000110
        /*0600*/ 	.short	0x010a
        /*0602*/ 	.byte	0x04
	.zero		1


	//   ....[81]....
        /*0604*/ 	.word	0x000020d0
        /*0608*/ 	.word	0x000000ff
        /*060c*/ 	.word	0x00000110
        /*0610*/ 	.short	0x010a
        /*0612*/ 	.byte	0x25
	.zero		1


	//   ....[82]....
        /*0614*/ 	.word	0x00002260
        /*0618*/ 	.word	0x000000ff
        /*061c*/ 	.word	0x00000110
        /*0620*/ 	.short	0x010a
        /*0622*/ 	.byte	0x09
	.zero		1


	//   ....[83]....
        /*0624*/ 	.word	0x00002550
        /*0628*/ 	.word	0x000000ff
        /*062c*/ 	.word	0x00000248
        /*0630*/ 	.short	0x0101
        /*0632*/ 	.byte	0x2d
	.zero		1


	//   ....[84]....
        /*0634*/ 	.word	0x00002570
        /*0638*/ 	.word	0x000000ff
        /*063c*/ 	.word	0x00000110
        /*0640*/ 	.short	0x010a
        /*0642*/ 	.byte	0x04
	.zero		1


	//   ....[85]....
        /*0644*/ 	.word	0x00002720
        /*0648*/ 	.word	0x000000ff
        /*064c*/ 	.word	0x00000110
        /*0650*/ 	.short	0x010a
        /*0652*/ 	.byte	0x29
	.zero		1


	//   ....[86]....
        /*0654*/ 	.word	0x000028b0
        /*0658*/ 	.word	0x000000ff
        /*065c*/ 	.word	0x00000110
        /*0660*/ 	.short	0x010a
        /*0662*/ 	.byte	0x11
	.zero		1


	//   ....[87]....
        /*0664*/ 	.word	0x00002ba0
        /*0668*/ 	.word	0x000000ff
        /*066c*/ 	.word	0x00000250
        /*0670*/ 	.short	0x010a
        /*0672*/ 	.byte	0x2d
	.zero		1


	//   ....[88]....
        /*0674*/ 	.word	0x00002c60
        /*0678*/ 	.word	0x000000ff
        /*067c*/ 	.word	0x00000000
        /*0680*/ 	.short	0x0101
        /*0682*/ 	.byte	0x04
	.zero		1


	//   ....[89]....
        /*0684*/ 	.word	0x00003140
        /*0688*/ 	.word	0x000000ff
        /*068c*/ 	.word	0x00000000
        /*0690*/ 	.short	0x010a
        /*0692*/ 	.byte	0x04
	.zero		1


	//   ....[90]....
        /*0694*/ 	.word	0x000031d0
        /*0698*/ 	.word	0x000000ff
        /*069c*/ 	.word	0x00000000
        /*06a0*/ 	.short	0x010a
        /*06a2*/ 	.byte	0x04
	.zero		1


	//   ....[91]....
        /*06a4*/ 	.word	0x00003260
        /*06a8*/ 	.word	0x000000ff
        /*06ac*/ 	.word	0x00000000
        /*06b0*/ 	.short	0x010a
        /*06b2*/ 	.byte	0x04
	.zero		1


	//   ....[92]....
        /*06b4*/ 	.word	0x000032f0
        /*06b8*/ 	.word	0x000000ff
        /*06bc*/ 	.word	0x00000000
        /*06c0*/ 	.short	0x010a
        /*06c2*/ 	.byte	0x04
	.zero		1


	//   ....[93]....
        /*06c4*/ 	.word	0x00003380
        /*06c8*/ 	.word	0x000000ff
        /*06cc*/ 	.word	0x00000000
        /*06d0*/ 	.short	0x010a
        /*06d2*/ 	.byte	0x04
	.zero		1


	//   ....[94]....
        /*06d4*/ 	.word	0x00003410
        /*06d8*/ 	.word	0x000000ff
        /*06dc*/ 	.word	0x00000000
        /*06e0*/ 	.short	0x010a
        /*06e2*/ 	.byte	0x04
	.zero		1


	//   ....[95]....
        /*06e4*/ 	.word	0x000034a0
        /*06e8*/ 	.word	0x000000ff
        /*06ec*/ 	.word	0x00000000
        /*06f0*/ 	.short	0x010a
        /*06f2*/ 	.byte	0x04
	.zero		1


	//   ....[96]....
        /*06f4*/ 	.word	0x00003530
        /*06f8*/ 	.word	0x000000ff
        /*06fc*/ 	.word	0x00000000
        /*0700*/ 	.short	0x010a
        /*0702*/ 	.byte	0x04
	.zero		1


	//   ....[97]....
        /*0704*/ 	.word	0x000035c0
        /*0708*/ 	.word	0x000000ff
        /*070c*/ 	.word	0x00000000
        /*0710*/ 	.short	0x010a
        /*0712*/ 	.byte	0x04
	.zero		1


	//   ....[98]....
        /*0714*/ 	.word	0x00003650
        /*0718*/ 	.word	0x000000ff
        /*071c*/ 	.word	0x00000000
        /*0720*/ 	.short	0x010a
        /*0722*/ 	.byte	0x04
	.zero		1


	//   ....[99]....
        /*0724*/ 	.word	0x000036e0
        /*0728*/ 	.word	0x000000ff
        /*072c*/ 	.word	0x00000000
        /*0730*/ 	.short	0x010a
        /*0732*/ 	.byte	0x04
	.zero		1


	//   ....[100]....
        /*0734*/ 	.word	0x00003770
        /*0738*/ 	.word	0x000000ff
        /*073c*/ 	.word	0x00000000
        /*0740*/ 	.short	0x010a
        /*0742*/ 	.byte	0x04
	.zero		1


	//   ....[101]....
        /*0744*/ 	.word	0x00003800
        /*0748*/ 	.word	0x000000ff
        /*074c*/ 	.word	0x00000000
        /*0750*/ 	.short	0x010a
        /*0752*/ 	.byte	0x04
	.zero		1


	//   ....[102]....
        /*0754*/ 	.word	0x00003890
        /*0758*/ 	.word	0x000000ff
        /*075c*/ 	.word	0x00000000
        /*0760*/ 	.short	0x010a
        /*0762*/ 	.byte	0x04
	.zero		1


	//   ....[103]....
        /*0764*/ 	.word	0x00003920
        /*0768*/ 	.word	0x000000ff
        /*076c*/ 	.word	0x00000000
        /*0770*/ 	.short	0x010a
        /*0772*/ 	.byte	0x04
	.zero		1


	//   ....[104]....
        /*0774*/ 	.word	0x000039b0
        /*0778*/ 	.word	0x000000ff
        /*077c*/ 	.word	0x00000000
        /*0780*/ 	.short	0x010a
        /*0782*/ 	.byte	0x04
	.zero		1


	//   ....[105]....
        /*0784*/ 	.word	0x00003a40
        /*0788*/ 	.word	0x000000ff
        /*078c*/ 	.word	0x00000000
        /*0790*/ 	.short	0x010a
        /*0792*/ 	.byte	0x04
	.zero		1


	//   ....[106]....
        /*0794*/ 	.word	0x00003ad0
        /*0798*/ 	.word	0x000000ff
        /*079c*/ 	.word	0x00000000
        /*07a0*/ 	.short	0x010a
        /*07a2*/ 	.byte	0x04
	.zero		1


	//   ....[107]....
        /*07a4*/ 	.word	0x00003b60
        /*07a8*/ 	.word	0x000000ff
        /*07ac*/ 	.word	0x00000000
        /*07b0*/ 	.short	0x010a
        /*07b2*/ 	.byte	0x04
	.zero		1


	//   ....[108]....
        /*07b4*/ 	.word	0x00003bf0
        /*07b8*/ 	.word	0x000000ff
        /*07bc*/ 	.word	0x00000000
        /*07c0*/ 	.short	0x010a
        /*07c2*/ 	.byte	0x04
	.zero		1


	//   ....[109]....
        /*07c4*/ 	.word	0x00003c80
        /*07c8*/ 	.word	0x000000ff
        /*07cc*/ 	.word	0x00000000
        /*07d0*/ 	.short	0x010a
        /*07d2*/ 	.byte	0x04
	.zero		1


	//   ....[110]....
        /*07d4*/ 	.word	0x00003d10
        /*07d8*/ 	.word	0x000000ff
        /*07dc*/ 	.word	0x00000000
        /*07e0*/ 	.short	0x010a
        /*07e2*/ 	.byte	0x04
	.zero		1


	//   ....[111]....
        /*07e4*/ 	.word	0x00003da0
        /*07e8*/ 	.word	0x000000ff
        /*07ec*/ 	.word	0x00000000
        /*07f0*/ 	.short	0x010a
        /*07f2*/ 	.byte	0x04
	.zero		1


	//   ....[112]....
        /*07f4*/ 	.word	0x00003e30
        /*07f8*/ 	.word	0x000000ff
        /*07fc*/ 	.word	0x00000000
        /*0800*/ 	.short	0x010a
        /*0802*/ 	.byte	0x04
	.zero		1


	//   ....[113]....
        /*0804*/ 	.word	0x00003ec0
        /*0808*/ 	.word	0x000000ff
        /*080c*/ 	.word	0x00000000
        /*0810*/ 	.short	0x010a
        /*0812*/ 	.byte	0x04
	.zero		1


	//   ....[114]....
        /*0814*/ 	.word	0x00003f50
        /*0818*/ 	.word	0x000000ff
        /*081c*/ 	.word	0x00000000
        /*0820*/ 	.short	0x010a
        /*0822*/ 	.byte	0x04
	.zero		1


	//   ....[115]....
        /*0824*/ 	.word	0x00003fe0
        /*0828*/ 	.word	0x000000ff
        /*082c*/ 	.word	0x00000000
        /*0830*/ 	.short	0x010a
        /*0832*/ 	.byte	0x04
	.zero		1


	//   ....[116]....
        /*0834*/ 	.word	0x00004070
        /*0838*/ 	.word	0x000000ff
        /*083c*/ 	.word	0x00000000
        /*0840*/ 	.short	0x010a
        /*0842*/ 	.byte	0x04
	.zero		1


	//   ....[117]....
        /*0844*/ 	.word	0x00004100
        /*0848*/ 	.word	0x000000ff
        /*084c*/ 	.word	0x00000000
        /*0850*/ 	.short	0x010a
        /*0852*/ 	.byte	0x04
	.zero		1


	//   ....[118]....
        /*0854*/ 	.word	0x00004190
        /*0858*/ 	.word	0x000000ff
        /*085c*/ 	.word	0x00000000
        /*0860*/ 	.short	0x010a
        /*0862*/ 	.byte	0x04
	.zero		1


	//   ....[119]....
        /*0864*/ 	.word	0x00004220
        /*0868*/ 	.word	0x000000ff
        /*086c*/ 	.word	0x00000000
        /*0870*/ 	.short	0x010a
        /*0872*/ 	.byte	0x04
	.zero		1


	//   ....[120]....
        /*0874*/ 	.word	0x000042b0
        /*0878*/ 	.word	0x000000ff
        /*087c*/ 	.word	0x00000000
        /*0880*/ 	.short	0x010a
        /*0882*/ 	.byte	0x04
	.zero		1


	//   ....[121]....
        /*0884*/ 	.word	0x00004340
        /*0888*/ 	.word	0x000000ff
        /*088c*/ 	.word	0x00000000
        /*0890*/ 	.short	0x010a
        /*0892*/ 	.byte	0x04
	.zero		1


	//   ....[122]....
        /*0894*/ 	.word	0x000043e0
        /*0898*/ 	.word	0x00000000
        /*089c*/ 	.word	0x00000000
        /*08a0*/ 	.short	0x010a
        /*08a2*/ 	.byte	0xff
	.zero		1


	//   ....[123]....
        /*08a4*/ 	.word	0x00004510
        /*08a8*/ 	.word	0x000000ff
        /*08ac*/ 	.word	0x00000258
        /*08b0*/ 	.short	0x010a
        /*08b2*/ 	.byte	0x30
	.zero		1


	//   ....[124]....
        /*08b4*/ 	.word	0x000045b0
        /*08b8*/ 	.word	0x000000ff
        /*08bc*/ 	.word	0x00000250
        /*08c0*/ 	.short	0x010a
        /*08c2*/ 	.byte	0x30
	.zero		1


	//   ....[125]....
        /*08c4*/ 	.word	0x00004650
        /*08c8*/ 	.word	0x000000ff
        /*08cc*/ 	.word	0x00000000
        /*08d0*/ 	.short	0x0101
        /*08d2*/ 	.byte	0x06
	.zero		1


	//   ....[126]....
        /*08d4*/ 	.word	0x00004690
        /*08d8*/ 	.word	0x000000ff
        /*08dc*/ 	.word	0x00000258
        /*08e0*/ 	.short	0x0106
        /*08e2*/ 	.byte	0x30
	.zero		1


	//   ....[127]....
        /*08e4*/ 	.word	0x000046d0
        /*08e8*/ 	.word	0x00000000
        /*08ec*/ 	.word	0x00000258
        /*08f0*/ 	.short	0x010a
        /*08f2*/ 	.byte	0xff
	.zero		1


	//   ....[128]....
        /*08f4*/ 	.word	0x00004bc0
        /*08f8*/ 	.word	0x000000ff
        /*08fc*/ 	.word	0x00000250
        /*0900*/ 	.short	0x010a
        /*0902*/ 	.byte	0x07
	.zero		1


	//   ....[129]....
        /*0904*/ 	.word	0x00004c70
        /*0908*/ 	.word	0x000000ff
        /*090c*/ 	.word	0x00000000
        /*0910*/ 	.short	0x0101
        /*0912*/ 	.byte	0x05
	.zero		1


	//   ....[130]....
        /*0914*/ 	.word	0x00004c80
        /*0918*/ 	.word	0x000000ff
        /*091c*/ 	.word	0x00000270
        /*0920*/ 	.short	0x010a
        /*0922*/ 	.byte	0x09
	.zero		1


	//   ....[131]....
        /*0924*/ 	.word	0x00004d50
        /*0928*/ 	.word	0x000000ff
        /*092c*/ 	.word	0x00000000
        /*0930*/ 	.short	0x010a
        /*0932*/ 	.byte	0x04
	.zero		1


	//   ....[132]....
        /*0934*/ 	.word	0x00004db0
        /*0938*/ 	.word	0x000000ff
        /*093c*/ 	.word	0x00000000
        /*0940*/ 	.short	0x010a
        /*0942*/ 	.byte	0x08
	.zero		1


	//   ....[133]....
        /*0944*/ 	.word	0x00004ee0
        /*0948*/ 	.word	0x000000ff
        /*094c*/ 	.word	0x00000000
        /*0950*/ 	.short	0x010a
        /*0952*/ 	.byte	0x04
	.zero		1


	//   ....[134]....
        /*0954*/ 	.word	0x000050a0
        /*0958*/ 	.word	0x000000ff
        /*095c*/ 	.word	0x00000000
        /*0960*/ 	.short	0x010a
        /*0962*/ 	.byte	0x05
	.zero		1


	//   ....[135]....
        /*0964*/ 	.word	0x00005130
        /*0968*/ 	.word	0x000000ff
        /*096c*/ 	.word	0x00000000
        /*0970*/ 	.short	0x010a
        /*0972*/ 	.byte	0x06
	.zero		1


	//   ....[136]....
        /*0974*/ 	.word	0x00005790
        /*0978*/ 	.word	0x000000ff
        /*097c*/ 	.word	0x00000250
        /*0980*/ 	.short	0x010a
        /*0982*/ 	.byte	0x11
	.zero		1


	//   ....[137]....
        /*0984*/ 	.word	0x00005ae0
        /*0988*/ 	.word	0x000000ff
        /*098c*/ 	.word	0x00000000
        /*0990*/ 	.short	0x0101
        /*0992*/ 	.byte	0x10
	.zero		1


	//   ....[138]....
        /*0994*/ 	.word	0x00005e10
        /*0998*/ 	.word	0x000000ff
        /*099c*/ 	.word	0x00000248
        /*09a0*/ 	.short	0x010a
        /*09a2*/ 	.byte	0x11
	.zero		1


	//   ....[139]....
        /*09a4*/ 	.word	0x00006140
        /*09a8*/ 	.word	0x000000ff
        /*09ac*/ 	.word	0x00000230
        /*09b0*/ 	.short	0x010a
        /*09b2*/ 	.byte	0x11
	.zero		1


	//   ....[140]....
        /*09b4*/ 	.word	0x000062f0
        /*09b8*/ 	.word	0x000000ff
        /*09bc*/ 	.word	0x00000220
        /*09c0*/ 	.short	0x010b
        /*09c2*/ 	.byte	0x11
	.zero		1


	//   ....[141]....
        /*09c4*/ 	.word	0x00006330
        /*09c8*/ 	.word	0x000000ff
        /*09cc*/ 	.word	0x00000000
        /*09d0*/ 	.short	0x0101
        /*09d2*/ 	.byte	0x30
	.zero		1


	//   ....[142]....
        /*09d4*/ 	.word	0x00006370
        /*09d8*/ 	.word	0x000000ff
        /*09dc*/ 	.word	0x00000238
        /*09e0*/ 	.short	0x010a
        /*09e2*/ 	.byte	0x11
	.zero		1


	//   ....[143]....
        /*09e4*/ 	.word	0x00006550
        /*09e8*/ 	.word	0x000000ff
        /*09ec*/ 	.word	0x00000228
        /*09f0*/ 	.short	0x010b
        /*09f2*/ 	.byte	0x11
	.zero		1


	//   ....[144]....
        /*09f4*/ 	.word	0x00006570
        /*09f8*/ 	.word	0x000000ff
        /*09fc*/ 	.word	0x00000000
        /*0a00*/ 	.short	0x0101
        /*0a02*/ 	.byte	0x14
	.zero		1


	//   ....[145]....
        /*0a04*/ 	.word	0x000065a0
        /*0a08*/ 	.word	0x000000ff
        /*0a0c*/ 	.word	0x00000230
        /*0a10*/ 	.short	0x010a
        /*0a12*/ 	.byte	0x11
	.zero		1


	//   ....[146]....
        /*0a14*/ 	.word	0x000065e0
        /*0a18*/ 	.word	0x00000000
        /*0a1c*/ 	.word	0x00000238
        /*0a20*/ 	.short	0x010a
        /*0a22*/ 	.byte	0xff
	.zero		1


	//   ....[147]....
        /*0a24*/ 	.word	0x00006970
        /*0a28*/ 	.word	0x000000ff
        /*0a2c*/ 	.word	0x00000250
        /*0a30*/ 	.short	0x010a
        /*0a32*/ 	.byte	0x34
	.zero		1


	//   ....[148]....
        /*0a34*/ 	.word	0x00006a70
        /*0a38*/ 	.word	0x000000ff
        /*0a3c*/ 	.word	0x00000000
        /*0a40*/ 	.short	0x0101
        /*0a42*/ 	.byte	0x04
	.zero		1


	//   ....[149]....
        /*0a44*/ 	.word	0x00007a60
        /*0a48*/ 	.word	0x00000000
        /*0a4c*/ 	.word	0x00000220
        /*0a50*/ 	.short	0x010a
        /*0a52*/ 	.byte	0xff
	.zero		1


	//   ....[150]....
        /*0a54*/ 	.word	0x00007a90
        /*0a58*/ 	.word	0x00000074
        /*0a5c*/ 	.word	0x00000260
        /*0a60*/ 	.short	0x010a
        /*0a62*/ 	.byte	0xff
	.zero		1


	//   ....[151]....
        /*0a64*/ 	.word	0x00007b80
        /*0a68*/ 	.word	0x00000000
        /*0a6c*/ 	.word	0x00000220
        /*0a70*/ 	.short	0x010a
        /*0a72*/ 	.byte	0xff
	.zero		1


	//   ....[152]....
        /*0a74*/ 	.word	0x00007c90
        /*0a78*/ 	.word	0x00000000
        /*0a7c*/ 	.word	0x00000000
        /*0a80*/ 	.short	0x0101
        /*0a82*/ 	.byte	0xff
	.zero		1


	//   ....[153]....
        /*0a84*/ 	.word	0x00007d10
        /*0a88*/ 	.word	0x00000074
        /*0a8c*/ 	.word	0x00000260
        /*0a90*/ 	.short	0x010a
        /*0a92*/ 	.byte	0xff
	.zero		1


	//   ....[154]....
        /*0a94*/ 	.word	0x00008880
        /*0a98*/ 	.word	0x00000002
        /*0a9c*/ 	.word	0x00000220
        /*0aa0*/ 	.short	0x010a
        /*0aa2*/ 	.byte	0xff
	.zero		1


	//   ....[155]....
        /*0aa4*/ 	.word	0x00008950
        /*0aa8*/ 	.word	0x00000002
        /*0aac*/ 	.word	0x00000220
        /*0ab0*/ 	.short	0x010a
        /*0ab2*/ 	.byte	0xff
	.zero		1


	//   ....[156]....
        /*0ab4*/ 	.word	0x00008a80
        /*0ab8*/ 	.word	0x00000002
        /*0abc*/ 	.word	0x00000000
        /*0ac0*/ 	.short	0x0101
        /*0ac2*/ 	.byte	0xff
	.zero		1


	//   ....[157]....
        /*0ac4*/ 	.word	0x00008ea0
        /*0ac8*/ 	.word	0x000000ff
        /*0acc*/ 	.word	0x00000000
        /*0ad0*/ 	.short	0x0101
        /*0ad2*/ 	.byte	0x05
	.zero		1


	//   ....[158]....
        /*0ad4*/ 	.word	0x000096a0
        /*0ad8*/ 	.word	0x00000003
        /*0adc*/ 	.word	0x00000110
        /*0ae0*/ 	.short	0x010a
        /*0ae2*/ 	.byte	0xff
	.zero		1


	//   ....[159]....
        /*0ae4*/ 	.word	0x00009700
        /*0ae8*/ 	.word	0x00000004
        /*0aec*/ 	.word	0x00000110
        /*0af0*/ 	.short	0x010a
        /*0af2*/ 	.byte	0xff
	.zero		1


	//   ....[160]....
        /*0af4*/ 	.word	0x00009760
        /*0af8*/ 	.word	0x00000002
        /*0afc*/ 	.word	0x00000250
        /*0b00*/ 	.short	0x010a
        /*0b02*/ 	.byte	0xff
	.zero		1


	//   ....[161]....
        /*0b04*/ 	.word	0x000097c0
        /*0b08*/ 	.word	0x00000000
        /*0b0c*/ 	.word	0x00000000
        /*0b10*/ 	.short	0x010a
        /*0b12*/ 	.byte	0xff
	.zero		1


	//   ....[162]....
        /*0b14*/ 	.word	0x00009820
        /*0b18*/ 	.word	0x00000000
        /*0b1c*/ 	.word	0x00000000
        /*0b20*/ 	.short	0x010a
        /*0b22*/ 	.byte	0xff
	.zero		1


	//   ....[163]....
        /*0b24*/ 	.word	0x00009880
        /*0b28*/ 	.word	0x00000000
        /*0b2c*/ 	.word	0x00000000
        /*0b30*/ 	.short	0x010a
        /*0b32*/ 	.byte	0xff
	.zero		1


	//   ....[164]....
        /*0b34*/ 	.word	0x000098e0
        /*0b38*/ 	.word	0x00000000
        /*0b3c*/ 	.word	0x00000000
        /*0b40*/ 	.short	0x010a
        /*0b42*/ 	.byte	0xff
	.zero		1


	//   ....[165]....
        /*0b44*/ 	.word	0x00009940
        /*0b48*/ 	.word	0x00000000
        /*0b4c*/ 	.word	0x00000000
        /*0b50*/ 	.short	0x010a
        /*0b52*/ 	.byte	0xff
	.zero		1


	//   ....[166]....
        /*0b54*/ 	.word	0x000099a0
        /*0b58*/ 	.word	0x00000000
        /*0b5c*/ 	.word	0x00000000
        /*0b60*/ 	.short	0x010a
        /*0b62*/ 	.byte	0xff
	.zero		1


	//   ....[167]....
        /*0b64*/ 	.word	0x00009a00
        /*0b68*/ 	.word	0x00000000
        /*0b6c*/ 	.word	0x00000000
        /*0b70*/ 	.short	0x010a
        /*0b72*/ 	.byte	0xff
	.zero		1


	//   ....[168]....
        /*0b74*/ 	.word	0x00009a60
        /*0b78*/ 	.word	0x00000000
        /*0b7c*/ 	.word	0x00000000
        /*0b80*/ 	.short	0x010a
        /*0b82*/ 	.byte	0xff
	.zero		1


	//   ....[169]....
        /*0b84*/ 	.word	0x00009ac0
        /*0b88*/ 	.word	0x00000000
        /*0b8c*/ 	.word	0x00000000
        /*0b90*/ 	.short	0x010a
        /*0b92*/ 	.byte	0xff
	.zero		1


	//   ....[170]....
        /*0b94*/ 	.word	0x00009b20
        /*0b98*/ 	.word	0x00000000
        /*0b9c*/ 	.word	0x00000000
        /*0ba0*/ 	.short	0x010a
        /*0ba2*/ 	.byte	0xff
	.zero		1


	//   ....[171]....
        /*0ba4*/ 	.word	0x00009b80
        /*0ba8*/ 	.word	0x00000000
        /*0bac*/ 	.word	0x00000000
        /*0bb0*/ 	.short	0x010a
        /*0bb2*/ 	.byte	0xff
	.zero		1


	//   ....[172]....
        /*0bb4*/ 	.word	0x00009be0
        /*0bb8*/ 	.word	0x00000000
        /*0bbc*/ 	.word	0x00000000
        /*0bc0*/ 	.short	0x010a
        /*0bc2*/ 	.byte	0xff
	.zero		1


	//   ....[173]....
        /*0bc4*/ 	.word	0x00009c40
        /*0bc8*/ 	.word	0x00000000
        /*0bcc*/ 	.word	0x00000000
        /*0bd0*/ 	.short	0x010a
        /*0bd2*/ 	.byte	0xff
	.zero		1


	//   ....[174]....
        /*0bd4*/ 	.word	0x00009ca0
        /*0bd8*/ 	.word	0x00000000
        /*0bdc*/ 	.word	0x00000000
        /*0be0*/ 	.short	0x010a
        /*0be2*/ 	.byte	0xff
	.zero		1


	//   ....[175]....
        /*0be4*/ 	.word	0x00009d00
        /*0be8*/ 	.word	0x00000000
        /*0bec*/ 	.word	0x00000000
        /*0bf0*/ 	.short	0x010a
        /*0bf2*/ 	.byte	0xff
	.zero		1


	//   ....[176]....
        /*0bf4*/ 	.word	0x00009d60
        /*0bf8*/ 	.word	0x00000000
        /*0bfc*/ 	.word	0x00000000
        /*0c00*/ 	.short	0x010a
        /*0c02*/ 	.byte	0xff
	.zero		1


	//   ....[177]....
        /*0c04*/ 	.word	0x00009dc0
        /*0c08*/ 	.word	0x00000000
        /*0c0c*/ 	.word	0x00000000
        /*0c10*/ 	.short	0x010a
        /*0c12*/ 	.byte	0xff
	.zero		1


	//   ....[178]....
        /*0c14*/ 	.word	0x00009e20
        /*0c18*/ 	.word	0x00000000
        /*0c1c*/ 	.word	0x00000000
        /*0c20*/ 	.short	0x010a
        /*0c22*/ 	.byte	0xff
	.zero		1


	//   ....[179]....
        /*0c24*/ 	.word	0x00009e80
        /*0c28*/ 	.word	0x00000000
        /*0c2c*/ 	.word	0x00000000
        /*0c30*/ 	.short	0x010a
        /*0c32*/ 	.byte	0xff
	.zero		1


	//   ....[180]....
        /*0c34*/ 	.word	0x00009ee0
        /*0c38*/ 	.word	0x00000000
        /*0c3c*/ 	.word	0x00000000
        /*0c40*/ 	.short	0x010a
        /*0c42*/ 	.byte	0xff
	.zero		1


	//   ....[181]....
        /*0c44*/ 	.word	0x00009f40
        /*0c48*/ 	.word	0x00000000
        /*0c4c*/ 	.word	0x00000000
        /*0c50*/ 	.short	0x010a
        /*0c52*/ 	.byte	0xff
	.zero		1


	//   ....[182]....
        /*0c54*/ 	.word	0x00009fa0
        /*0c58*/ 	.word	0x00000000
        /*0c5c*/ 	.word	0x00000000
        /*0c60*/ 	.short	0x010a
        /*0c62*/ 	.byte	0xff
	.zero		1


	//   ....[183]....
        /*0c64*/ 	.word	0x0000a000
        /*0c68*/ 	.word	0x00000000
        /*0c6c*/ 	.word	0x00000000
        /*0c70*/ 	.short	0x010a
        /*0c72*/ 	.byte	0xff
	.zero		1


	//   ....[184]....
        /*0c74*/ 	.word	0x0000a060
        /*0c78*/ 	.word	0x00000000
        /*0c7c*/ 	.word	0x00000000
        /*0c80*/ 	.short	0x010a
        /*0c82*/ 	.byte	0xff
	.zero		1


	//   ....[185]....
        /*0c84*/ 	.word	0x0000a0c0
        /*0c88*/ 	.word	0x00000000
        /*0c8c*/ 	.word	0x00000000
        /*0c90*/ 	.short	0x010a
        /*0c92*/ 	.byte	0xff
	.zero		1


	//   ....[186]....
        /*0c94*/ 	.word	0x0000a120
        /*0c98*/ 	.word	0x00000000
        /*0c9c*/ 	.word	0x00000000
        /*0ca0*/ 	.short	0x010a
        /*0ca2*/ 	.byte	0xff
	.zero		1


	//   ....[187]....
        /*0ca4*/ 	.word	0x0000a180
        /*0ca8*/ 	.word	0x00000000
        /*0cac*/ 	.word	0x00000000
        /*0cb0*/ 	.short	0x010a
        /*0cb2*/ 	.byte	0xff
	.zero		1


	//   ....[188]....
        /*0cb4*/ 	.word	0x0000a1e0
        /*0cb8*/ 	.word	0x00000000
        /*0cbc*/ 	.word	0x00000000
        /*0cc0*/ 	.short	0x010a
        /*0cc2*/ 	.byte	0xff
	.zero		1


	//   ....[189]....
        /*0cc4*/ 	.word	0x0000a240
        /*0cc8*/ 	.word	0x00000000
        /*0ccc*/ 	.word	0x00000000
        /*0cd0*/ 	.short	0x010a
        /*0cd2*/ 	.byte	0xff
	.zero		1


	//   ....[190]....
        /*0cd4*/ 	.word	0x0000a2a0
        /*0cd8*/ 	.word	0x00000000
        /*0cdc*/ 	.word	0x00000000
        /*0ce0*/ 	.short	0x010a
        /*0ce2*/ 	.byte	0xff
	.zero		1


	//   ....[191]....
        /*0ce4*/ 	.word	0x0000a300
        /*0ce8*/ 	.word	0x00000000
        /*0cec*/ 	.word	0x00000000
        /*0cf0*/ 	.short	0x010a
        /*0cf2*/ 	.byte	0xff
	.zero		1


	//   ....[192]....
        /*0cf4*/ 	.word	0x0000a360
        /*0cf8*/ 	.word	0x00000000
        /*0cfc*/ 	.word	0x00000000
        /*0d00*/ 	.short	0x010a
        /*0d02*/ 	.byte	0xff
	.zero		1


	//   ....[193]....
        /*0d04*/ 	.word	0x0000a3c0
        /*0d08*/ 	.word	0x00000000
        /*0d0c*/ 	.word	0x00000000
        /*0d10*/ 	.short	0x010a
        /*0d12*/ 	.byte	0xff
	.zero		1


	//   ....[194]....
        /*0d14*/ 	.word	0x0000a420
        /*0d18*/ 	.word	0x00000004
        /*0d1c*/ 	.word	0x00000258
        /*0d20*/ 	.short	0x010a
        /*0d22*/ 	.byte	0xff
	.zero		1


	//   ....[195]....
        /*0d24*/ 	.word	0x0000a480
        /*0d28*/ 	.word	0x00000004
        /*0d2c*/ 	.word	0x00000250
        /*0d30*/ 	.short	0x010a
        /*0d32*/ 	.byte	0xff
	.zero		1


	//   ....[196]....
        /*0d34*/ 	.word	0x0000a4e0
        /*0d38*/ 	.word	0x00000000
        /*0d3c*/ 	.word	0x00000250
        /*0d40*/ 	.short	0x010a
        /*0d42*/ 	.byte	0xff
	.zero		1


	//   ....[197]....
        /*0d44*/ 	.word	0x0000a540
        /*0d48*/ 	.word	0x00000004
        /*0d4c*/ 	.word	0x00000270
        /*0d50*/ 	.short	0x010a
        /*0d52*/ 	.byte	0xff
	.zero		1


	//   ....[198]....
        /*0d54*/ 	.word	0x0000a5a0
        /*0d58*/ 	.word	0x00000000
        /*0d5c*/ 	.word	0x00000000
        /*0d60*/ 	.short	0x010a
        /*0d62*/ 	.byte	0xff
	.zero		1


	//   ....[199]....
        /*0d64*/ 	.word	0x0000a600
        /*0d68*/ 	.word	0x00000000
        /*0d6c*/ 	.word	0x00000000
        /*0d70*/ 	.short	0x010a
        /*0d72*/ 	.byte	0xff
	.zero		1


	//   ....[200]....
        /*0d74*/ 	.word	0x0000a660
        /*0d78*/ 	.word	0x00000000
        /*0d7c*/ 	.word	0x00000000
        /*0d80*/ 	.short	0x010a
        /*0d82*/ 	.byte	0xff
	.zero		1


	//   ....[201]....
        /*0d84*/ 	.word	0x0000a6c0
        /*0d88*/ 	.word	0x00000009
        /*0d8c*/ 	.word	0x00000250
        /*0d90*/ 	.short	0x010a
        /*0d92*/ 	.byte	0xff
	.zero		1


	//   ....[202]....
        /*0d94*/ 	.word	0x0000a720
        /*0d98*/ 	.word	0x00000000
        /*0d9c*/ 	.word	0x00000248
        /*0da0*/ 	.short	0x010a
        /*0da2*/ 	.byte	0xff
	.zero		1


	//   ....[203]....
        /*0da4*/ 	.word	0x0000a780
        /*0da8*/ 	.word	0x00000000
        /*0dac*/ 	.word	0x00000230
        /*0db0*/ 	.short	0x010a
        /*0db2*/ 	.byte	0xff
	.zero		1


	//   ....[204]....
        /*0db4*/ 	.word	0x0000a7e0
        /*0db8*/ 	.word	0x00000000
        /*0dbc*/ 	.word	0x00000238
        /*0dc0*/ 	.short	0x010a
        /*0dc2*/ 	.byte	0xff
	.zero		1


	//   ....[205]....
        /*0dc4*/ 	.word	0x0000a840
        /*0dc8*/ 	.word	0x00000000
        /*0dcc*/ 	.word	0x00000230
        /*0dd0*/ 	.short	0x010a
        /*0dd2*/ 	.byte	0xff
	.zero		1


	//   ....[206]....
        /*0dd4*/ 	.word	0x0000a8a0
        /*0dd8*/ 	.word	0x00000000
        /*0ddc*/ 	.word	0x00000250
        /*0de0*/ 	.short	0x010a
        /*0de2*/ 	.byte	0xff
	.zero		1


	//   ....[207]....
        /*0de4*/ 	.word	0x0000a8f0
        /*0de8*/ 	.word	0x00000000
        /*0dec*/ 	.word	0x00000220
        /*0df0*/ 	.short	0x010a
        /*0df2*/ 	.byte	0xff
	.zero		1


	//   ....[208]....
        /*0df4*/ 	.word	0x0000a940
        /*0df8*/ 	.word	0x00000074
        /*0dfc*/ 	.word	0x00000260
        /*0e00*/ 	.short	0x010a
        /*0e02*/ 	.byte	0xff
	.zero		1


	//   ....[209]....
        /*0e04*/ 	.word	0x0000a990
        /*0e08*/ 	.word	0x00000002
        /*0e0c*/ 	.word	0x00000220
        /*0e10*/ 	.short	0x010a
        /*0e12*/ 	.byte	0xff
	.zero		1


	//----- nvinfo : EIATTR_NUM_MBARRIERS
	.align		4
.L_47:
        /*0e14*/ 	.byte	0x03, 0x38
        /*0e16*/ 	.short	0x0050


	//----- nvinfo : EIATTR_EXIT_INSTR_OFFSETS
	.align		4
        /*0e18*/ 	.byte	0x04, 0x1c
        /*0e1a*/ 	.short	(.L_49 - .L_48)


	//   ....[0]....
.L_48:
        /*0e1c*/ 	.word	0x00004410


	//   ....[1]....
        /*0e20*/ 	.word	0x000046a0


	//   ....[2]....
        /*0e24*/ 	.word	0x00004700


	//   ....[3]....
        /*0e28*/ 	.word	0x000053a0


	//   ....[4]....
        /*0e2c*/ 	.word	0x00006610


	//   ....[5]....
        /*0e30*/ 	.word	0x00006650


	//   ....[6]....
        /*0e34*/ 	.word	0x00009680


	//----- nvinfo : EIATTR_MAX_THREADS
	.align		4
.L_49:
        /*0e38*/ 	.byte	0x04, 0x05
        /*0e3a*/ 	.short	(.L_51 - .L_50)
.L_50:
        /*0e3c*/ 	.word	0x00000100
        /*0e40*/ 	.word	0x00000001
        /*0e44*/ 	.word	0x00000001


	//----- nvinfo : EIATTR_CRS_STACK_SIZE
	.align		4
.L_51:
        /*0e48*/ 	.byte	0x04, 0x1e
        /*0e4a*/ 	.short	(.L_53 - .L_52)
.L_52:
        /*0e4c*/ 	.word	0x00000000


	//----- nvinfo : EIATTR_CBANK_PARAM_SIZE
	.align		4
.L_53:
        /*0e50*/ 	.byte	0x03, 0x19
        /*0e52*/ 	.short	0x0900


	//----- nvinfo : EIATTR_PARAM_CBANK
	.align		4
        /*0e54*/ 	.byte	0x04, 0x0a
        /*0e56*/ 	.short	(.L_55 - .L_54)
	.align		4
.L_54:
        /*0e58*/ 	.word	index@(.nv.constant0._ZN7cutlass13device_kernelINS_4conv6kernel13ConvUniversalINS1_16ConvProblemShapeILNS1_8OperatorE2ELi3EEENS1_10collective14CollectiveConvINS1_47MainloopSm100TmaUmmaWarpSpecializedImplicitGemmILS5_2ELi34ELi3ELi1ELi2EN4cute5tupleIJNSA_1CILi2EEENSC_ILi1EEESE_EEEEENSB_IJNSC_ILi64EEENSB_IJNSC_ILi128EEEEEENSB_IJNSC_ILi32EEEEEEEEENS_12float_e4m3_tESN_NSA_8TiledMMAINSA_8MMA_AtomIJNSA_10MMA_TraitsINSA_19SM100_MMA_F8F6F4_SSEJSN_SN_fSH_SI_NSA_17integral_constantINSA_4UMMA5MajorELSU_1EEESV_NSS_INST_7ScaleInELSW_0EEESX_EEEEEENSA_6LayoutINSB_IJSE_SE_SE_EEENSB_IJNSC_ILi0EEES12_S12_EEEEENSB_IJNSA_10UnderscoreES15_S15_EEEEENS7_6detail27Sm100ImplicitGemmTileTraitsINSA_13SM90_TMA_LOADENSA_14ComposedLayoutINSA_7SwizzleILi2ELi4ELi3EEENSA_18smem_ptr_flag_bitsILi8EEENS10_INSB_IJSH_NSC_ILi8EEEEEENSB_IJSE_SH_EEEEEEEvEENS19_INSA_30SM90_TMA_LOAD_IM2COL_MULTICASTENS1B_INS1C_ILi3ELi4ELi3EEES1F_NS10_INSB_IJSI_S1G_EEENSB_IJSE_SI_EEEEEEEvEEEENS_8epilogue10collective18CollectiveEpilogueINS1U_23Sm100TmaWarpSpecializedILi2ELi2ELi32ELb0ELb0EEEJSM_NSB_IJNS10_ISH_SE_EES1Z_EEESN_NSB_IJlNSB_IJSE_lllEEES12_EEESN_S22_NS1U_6fusion15FusionCallbacksIS1Y_NS23_17LinearCombinationISN_fSN_fLNS_15FloatRoundStyleE2EEESM_S20_JEEENSA_5SM1004TMEM4LOAD26SM100_TMEM_LOAD_16dp32b32xES1A_NS1B_IS1D_S1F_NS10_INSB_IJS1G_SH_EEENSB_IJSH_SE_EEEEEEENSA_39AutoVectorizingCopyWithAssumedAlignmentILi128EEENSA_14SM90_TMA_STOREES2G_S2I_S2I_EEEvvEEEEvNT_6ParamsE)
        /*0e5c*/ 	.short	0x0380
        /*0e5e*/ 	.short	0x0900


	//----- nvinfo : EIATTR_SW_WAR
	.align		4
.L_55:
        /*0e60*/ 	.byte	0x04, 0x36
        /*0e62*/ 	.short	(.L_57 - .L_56)
.L_56:
        /*0e64*/ 	.word	0x00000008
.L_57:


//--------------------- .nv.callgraph             --------------------------
	.section	.nv.callgraph,"",@"SHT_CUDA_CALLGRAPH"
	.align	4
	.sectionentsize	8
	.align		4
        /*0000*/ 	.word	0x00000000
	.align		4
        /*0004*/ 	.word	0xffffffff
	.align		4
        /*0008*/ 	.word	index@(_ZN7cutlass13device_kernelINS_4conv6kernel13ConvUniversalINS1_16ConvProblemShapeILNS1_8OperatorE2ELi3EEENS1_10collective14CollectiveConvINS1_47MainloopSm100TmaUmmaWarpSpecializedImplicitGemmILS5_2ELi34ELi3ELi1ELi2EN4cute5tupleIJNSA_1CILi2EEENSC_ILi1EEESE_EEEEENSB_IJNSC_ILi64EEENSB_IJNSC_ILi128EEEEEENSB_IJNSC_ILi32EEEEEEEEENS_12float_e4m3_tESN_NSA_8TiledMMAINSA_8MMA_AtomIJNSA_10MMA_TraitsINSA_19SM100_MMA_F8F6F4_SSEJSN_SN_fSH_SI_NSA_17integral_constantINSA_4UMMA5MajorELSU_1EEESV_NSS_INST_7ScaleInELSW_0EEESX_EEEEEENSA_6LayoutINSB_IJSE_SE_SE_EEENSB_IJNSC_ILi0EEES12_S12_EEEEENSB_IJNSA_10UnderscoreES15_S15_EEEEENS7_6detail27Sm100ImplicitGemmTileTraitsINSA_13SM90_TMA_LOADENSA_14ComposedLayoutINSA_7SwizzleILi2ELi4ELi3EEENSA_18smem_ptr_flag_bitsILi8EEENS10_INSB_IJSH_NSC_ILi8EEEEEENSB_IJSE_SH_EEEEEEEvEENS19_INSA_30SM90_TMA_LOAD_IM2COL_MULTICASTENS1B_INS1C_ILi3ELi4ELi3EEES1F_NS10_INSB_IJSI_S1G_EEENSB_IJSE_SI_EEEEEEEvEEEENS_8epilogue10collective18CollectiveEpilogueINS1U_23Sm100TmaWarpSpecializedILi2ELi2ELi32ELb0ELb0EEEJSM_NSB_IJNS10_ISH_SE_EES1Z_EEESN_NSB_IJlNSB_IJSE_lllEEES12_EEESN_S22_NS1U_6fusion15FusionCallbacksIS1Y_NS23_17LinearCombinationISN_fSN_fLNS_15FloatRoundStyleE2EEESM_S20_JEEENSA_5SM1004TMEM4LOAD26SM100_TMEM_LOAD_16dp32b32xES1A_NS1B_IS1D_S1F_NS10_INSB_IJS1G_SH_EEENSB_IJSH_SE_EEEEEEENSA_39AutoVectorizingCopyWithAssumedAlignmentILi128EEENSA_14SM90_TMA_STOREES2G_S2I_S2I_EEEvvEEEEvNT_6ParamsE)
	.align		4
        /*000c*/ 	.word	index@(__assertfail)
	.align		4
        /*0010*/ 	.word	0x00000000
	.align		4
        /*0014*/ 	.word	0xfffffffe
	.align		4
        /*0018*/ 	.word	0x00000000
	.align		4
        /*001c*/ 	.word	0xfffffffd
	.align		4
        /*0020*/ 	.word	0x00000000
	.align		4
        /*0024*/ 	.word	0xfffffffc


//--------------------- .nv.constant4             --------------------------
	.section	.nv.constant4,"a",@progbits
	.align	8
	.align		8
.nv.constant4:
        /*0000*/ 	.dword	__assertfail
	.align		8
        /*0008*/ 	.dword	__unnamed_1
	.align		8
        /*0010*/ 	.dword	__unnamed_2
	.align		8
        /*0018*/ 	.dword	_ZN39_INTERNAL_47a494cf_4_k_cu_d94b4425_42874cuda3std3__45__cpo5beginE
	.align		8
        /*0020*/ 	.dword	_ZN39_INTERNAL_47a494cf_4_k_cu_d94b4425_42874cuda3std3__45__cpo3endE
	.align		8
        /*0028*/ 	.dword	_ZN39_INTERNAL_47a494cf_4_k_cu_d94b4425_42874cuda3std3__45__cpo6cbeginE
	.align		8
        /*0030*/ 	.dword	_ZN39_INTERNAL_47a494cf_4_k_cu_d94b4425_42874cuda3std3__45__cpo4cendE
	.align		8
        /*0038*/ 	.dword	_ZN39_INTERNAL_47a494cf_4_k_cu_d94b4425_42874cuda3std3__441_GLOBAL__N__47a494cf_4_k_cu_d94b4425_42876ignoreE
	.align		8
        /*0040*/ 	.dword	_ZN39_INTERNAL_47a494cf_4_k_cu_d94b4425_42874cuda3std3__419piecewise_constructE
	.align		8
        /*0048*/ 	.dword	_ZN39_INTERNAL_47a494cf_4_k_cu_d94b4425_42874cuda3std3__48in_placeE
	.align		8
        /*0050*/ 	.dword	_ZN39_INTERNAL_47a494cf_4_k_cu_d94b4425_42874cuda3std6ranges3__45__cpo4swapE
	.align		8
        /*0058*/ 	.dword	_ZN39_INTERNAL_47a494cf_4_k_cu_d94b4425_42874cuda3std6ranges3__45__cpo9iter_moveE
	.align		8
        /*0060*/ 	.dword	_ZN39_INTERNAL_47a494cf_4_k_cu_d94b4425_42874cute7productE
	.align		8
        /*0068*/ 	.dword	_ZN39_INTERNAL_47a494cf_4_k_cu_d94b4425_42874cute1_E
	.align		8
        /*0070*/ 	.dword	$str$27
	.align		8
        /*0078*/ 	.dword	$str$28
	.align		8
        /*0080*/ 	.dword	$str$29
	.align		8
        /*0088*/ 	.dword	$str$30


//--------------------- .text._ZN7cutlass13device_kernelINS_4conv6kernel13ConvUniversalINS1_16ConvProblemShapeILNS1_8OperatorE2ELi3EEENS1_10collective14CollectiveConvINS1_47MainloopSm100TmaUmmaWarpSpecializedImplicitGemmILS5_2ELi34ELi3ELi1ELi2EN4cute5tupleIJNSA_1CILi2EEENSC_ILi1EEESE_EEEEENSB_IJNSC_ILi64EEENSB_IJNSC_ILi128EEEEEENSB_IJNSC_ILi32EEEEEEEEENS_12float_e4m3_tESN_NSA_8TiledMMAINSA_8MMA_AtomIJNSA_10MMA_TraitsINSA_19SM100_MMA_F8F6F4_SSEJSN_SN_fSH_SI_NSA_17integral_constantINSA_4UMMA5MajorELSU_1EEESV_NSS_INST_7ScaleInELSW_0EEESX_EEEEEENSA_6LayoutINSB_IJSE_SE_SE_EEENSB_IJNSC_ILi0EEES12_S12_EEEEENSB_IJNSA_10UnderscoreES15_S15_EEEEENS7_6detail27Sm100ImplicitGemmTileTraitsINSA_13SM90_TMA_LOADENSA_14ComposedLayoutINSA_7SwizzleILi2ELi4ELi3EEENSA_18smem_ptr_flag_bitsILi8EEENS10_INSB_IJSH_NSC_ILi8EEEEEENSB_IJSE_SH_EEEEEEEvEENS19_INSA_30SM90_TMA_LOAD_IM2COL_MULTICASTENS1B_INS1C_ILi3ELi4ELi3EEES1F_NS10_INSB_IJSI_S1G_EEENSB_IJSE_SI_EEEEEEEvEEEENS_8epilogue10collective18CollectiveEpilogueINS1U_23Sm100TmaWarpSpecializedILi2ELi2ELi32ELb0ELb0EEEJSM_NSB_IJNS10_ISH_SE_EES1Z_EEESN_NSB_IJlNSB_IJSE_lllEEES12_EEESN_S22_NS1U_6fusion15FusionCallbacksIS1Y_NS23_17LinearCombinationISN_fSN_fLNS_15FloatRoundStyleE2EEESM_S20_JEEENSA_5SM1004TMEM4LOAD26SM100_TMEM_LOAD_16dp32b32xES1A_NS1B_IS1D_S1F_NS10_INSB_IJS1G_SH_EEENSB_IJSH_SE_EEEEEEENSA_39AutoVectorizingCopyWithAssumedAlignmentILi128EEENSA_14SM90_TMA_STOREES2G_S2I_S2I_EEEvvEEEEvNT_6ParamsE --------------------------
	.section	.text._ZN7cutlass13device_kernelINS_4conv6kernel13ConvUniversalINS1_16ConvProblemShapeILNS1_8OperatorE2ELi3EEENS1_10collective14CollectiveConvINS1_47MainloopSm100TmaUmmaWarpSpecializedImplicitGemmILS5_2ELi34ELi3ELi1ELi2EN4cute5tupleIJNSA_1CILi2EEENSC_ILi1EEESE_EEEEENSB_IJNSC_ILi64EEENSB_IJNSC_ILi128EEEEEENSB_IJNSC_ILi32EEEEEEEEENS_12float_e4m3_tESN_NSA_8TiledMMAINSA_8MMA_AtomIJNSA_10MMA_TraitsINSA_19SM100_MMA_F8F6F4_SSEJSN_SN_fSH_SI_NSA_17integral_constantINSA_4UMMA5MajorELSU_1EEESV_NSS_INST_7ScaleInELSW_0EEESX_EEEEEENSA_6LayoutINSB_IJSE_SE_SE_EEENSB_IJNSC_ILi0EEES12_S12_EEEEENSB_IJNSA_10UnderscoreES15_S15_EEEEENS7_6detail27Sm100ImplicitGemmTileTraitsINSA_13SM90_TMA_LOADENSA_14ComposedLayoutINSA_7SwizzleILi2ELi4ELi3EEENSA_18smem_ptr_flag_bitsILi8EEENS10_INSB_IJSH_NSC_ILi8EEEEEENSB_IJSE_SH_EEEEEEEvEENS19_INSA_30SM90_TMA_LOAD_IM2COL_MULTICASTENS1B_INS1C_ILi3ELi4ELi3EEES1F_NS10_INSB_IJSI_S1G_EEENSB_IJSE_SI_EEEEEEEvEEEENS_8epilogue10collective18CollectiveEpilogueINS1U_23Sm100TmaWarpSpecializedILi2ELi2ELi32ELb0ELb0EEEJSM_NSB_IJNS10_ISH_SE_EES1Z_EEESN_NSB_IJlNSB_IJSE_lllEEES12_EEESN_S22_NS1U_6fusion15FusionCallbacksIS1Y_NS23_17LinearCombinationISN_fSN_fLNS_15FloatRoundStyleE2EEESM_S20_JEEENSA_5SM1004TMEM4LOAD26SM100_TMEM_LOAD_16dp32b32xES1A_NS1B_IS1D_S1F_NS10_INSB_IJS1G_SH_EEENSB_IJSH_SE_EEEEEEENSA_39AutoVectorizingCopyWithAssumedAlignmentILi128EEENSA_14SM90_TMA_STOREES2G_S2I_S2I_EEEvvEEEEvNT_6ParamsE,"ax",@progbits
	.align	128
.text._ZN7cutlass13device_kernelINS_4conv6kernel13ConvUniversalINS1_16ConvProblemShapeILNS1_8OperatorE2ELi3EEENS1_10collective14CollectiveConvINS1_47MainloopSm100TmaUmmaWarpSpecializedImplicitGemmILS5_2ELi34ELi3ELi1ELi2EN4cute5tupleIJNSA_1CILi2EEENSC_ILi1EEESE_EEEEENSB_IJNSC_ILi64EEENSB_IJNSC_ILi128EEEEEENSB_IJNSC_ILi32EEEEEEEEENS_12float_e4m3_tESN_NSA_8TiledMMAINSA_8MMA_AtomIJNSA_10MMA_TraitsINSA_19SM100_MMA_F8F6F4_SSEJSN_SN_fSH_SI_NSA_17integral_constantINSA_4UMMA5MajorELSU_1EEESV_NSS_INST_7ScaleInELSW_0EEESX_EEEEEENSA_6LayoutINSB_IJSE_SE_SE_EEENSB_IJNSC_ILi0EEES12_S12_EEEEENSB_IJNSA_10UnderscoreES15_S15_EEEEENS7_6detail27Sm100ImplicitGemmTileTraitsINSA_13SM90_TMA_LOADENSA_14ComposedLayoutINSA_7SwizzleILi2ELi4ELi3EEENSA_18smem_ptr_flag_bitsILi8EEENS10_INSB_IJSH_NSC_ILi8EEEEEENSB_IJSE_SH_EEEEEEEvEENS19_INSA_30SM90_TMA_LOAD_IM2COL_MULTICASTENS1B_INS1C_ILi3ELi4ELi3EEES1F_NS10_INSB_IJSI_S1G_EEENSB_IJSE_SI_EEEEEEEvEEEENS_8epilogue10collective18CollectiveEpilogueINS1U_23Sm100TmaWarpSpecializedILi2ELi2ELi32ELb0ELb0EEEJSM_NSB_IJNS10_ISH_SE_EES1Z_EEESN_NSB_IJlNSB_IJSE_lllEEES12_EEESN_S22_NS1U_6fusion15FusionCallbacksIS1Y_NS23_17LinearCombinationISN_fSN_fLNS_15FloatRoundStyleE2EEESM_S20_JEEENSA_5SM1004TMEM4LOAD26SM100_TMEM_LOAD_16dp32b32xES1A_NS1B_IS1D_S1F_NS10_INSB_IJS1G_SH_EEENSB_IJSH_SE_EEEEEEENSA_39AutoVectorizingCopyWithAssumedAlignmentILi128EEENSA_14SM90_TMA_STOREES2G_S2I_S2I_EEEvvEEEEvNT_6ParamsE:
        .type           _ZN7cutlass13device_kernelINS_4conv6kernel13ConvUniversalINS1_16ConvProblemShapeILNS1_8OperatorE2ELi3EEENS1_10collective14CollectiveConvINS1_47MainloopSm100TmaUmmaWarpSpecializedImplicitGemmILS5_2ELi34ELi3ELi1ELi2EN4cute5tupleIJNSA_1CILi2EEENSC_ILi1EEESE_EEEEENSB_IJNSC_ILi64EEENSB_IJNSC_ILi128EEEEEENSB_IJNSC_ILi32EEEEEEEEENS_12float_e4m3_tESN_NSA_8TiledMMAINSA_8MMA_AtomIJNSA_10MMA_TraitsINSA_19SM100_MMA_F8F6F4_SSEJSN_SN_fSH_SI_NSA_17integral_constantINSA_4UMMA5MajorELSU_1EEESV_NSS_INST_7ScaleInELSW_0EEESX_EEEEEENSA_6LayoutINSB_IJSE_SE_SE_EEENSB_IJNSC_ILi0EEES12_S12_EEEEENSB_IJNSA_10UnderscoreES15_S15_EEEEENS7_6detail27Sm100ImplicitGemmTileTraitsINSA_13SM90_TMA_LOADENSA_14ComposedLayoutINSA_7SwizzleILi2ELi4ELi3EEENSA_18smem_ptr_flag_bitsILi8EEENS10_INSB_IJSH_NSC_ILi8EEEEEENSB_IJSE_SH_EEEEEEEvEENS19_INSA_30SM90_TMA_LOAD_IM2COL_MULTICASTENS1B_INS1C_ILi3ELi4ELi3EEES1F_NS10_INSB_IJSI_S1G_EEENSB_IJSE_SI_EEEEEEEvEEEENS_8epilogue10collective18CollectiveEpilogueINS1U_23Sm100TmaWarpSpecializedILi2ELi2ELi32ELb0ELb0EEEJSM_NSB_IJNS10_ISH_SE_EES1Z_EEESN_NSB_IJlNSB_IJSE_lllEEES12_EEESN_S22_NS1U_6fusion15FusionCallbacksIS1Y_NS23_17LinearCombinationISN_fSN_fLNS_15FloatRoundStyleE2EEESM_S20_JEEENSA_5SM1004TMEM4LOAD26SM100_TMEM_LOAD_16dp32b32xES1A_NS1B_IS1D_S1F_NS10_INSB_IJS1G_SH_EEENSB_IJSH_SE_EEEEEEENSA_39AutoVectorizingCopyWithAssumedAlignmentILi128EEENSA_14SM90_TMA_STOREES2G_S2I_S2I_EEEvvEEEEvNT_6ParamsE,@function
        .size           _ZN7cutlass13device_kernelINS_4conv6kernel13ConvUniversalINS1_16ConvProblemShapeILNS1_8OperatorE2ELi3EEENS1_10collective14CollectiveConvINS1_47MainloopSm100TmaUmmaWarpSpecializedImplicitGemmILS5_2ELi34ELi3ELi1ELi2EN4cute5tupleIJNSA_1CILi2EEENSC_ILi1EEESE_EEEEENSB_IJNSC_ILi64EEENSB_IJNSC_ILi128EEEEEENSB_IJNSC_ILi32EEEEEEEEENS_12float_e4m3_tESN_NSA_8TiledMMAINSA_8MMA_AtomIJNSA_10MMA_TraitsINSA_19SM100_MMA_F8F6F4_SSEJSN_SN_fSH_SI_NSA_17integral_constantINSA_4UMMA5MajorELSU_1EEESV_NSS_INST_7ScaleInELSW_0EEESX_EEEEEENSA_6LayoutINSB_IJSE_SE_SE_EEENSB_IJNSC_ILi0EEES12_S12_EEEEENSB_IJNSA_10UnderscoreES15_S15_EEEEENS7_6detail27Sm100ImplicitGemmTileTraitsINSA_13SM90_TMA_LOADENSA_14ComposedLayoutINSA_7SwizzleILi2ELi4ELi3EEENSA_18smem_ptr_flag_bitsILi8EEENS10_INSB_IJSH_NSC_ILi8EEEEEENSB_IJSE_SH_EEEEEEEvEENS19_INSA_30SM90_TMA_LOAD_IM2COL_MULTICASTENS1B_INS1C_ILi3ELi4ELi3EEES1F_NS10_INSB_IJSI_S1G_EEENSB_IJSE_SI_EEEEEEEvEEEENS_8epilogue10collective18CollectiveEpilogueINS1U_23Sm100TmaWarpSpecializedILi2ELi2ELi32ELb0ELb0EEEJSM_NSB_IJNS10_ISH_SE_EES1Z_EEESN_NSB_IJlNSB_IJSE_lllEEES12_EEESN_S22_NS1U_6fusion15FusionCallbacksIS1Y_NS23_17LinearCombinationISN_fSN_fLNS_15FloatRoundStyleE2EEESM_S20_JEEENSA_5SM1004TMEM4LOAD26SM100_TMEM_LOAD_16dp32b32xES1A_NS1B_IS1D_S1F_NS10_INSB_IJS1G_SH_EEENSB_IJSH_SE_EEEEEEENSA_39AutoVectorizingCopyWithAssumedAlignmentILi128EEENSA_14SM90_TMA_STOREES2G_S2I_S2I_EEEvvEEEEvNT_6ParamsE,(.L_x_231 - _ZN7cutlass13device_kernelINS_4conv6kernel13ConvUniversalINS1_16ConvProblemShapeILNS1_8OperatorE2ELi3EEENS1_10collective14CollectiveConvINS1_47MainloopSm100TmaUmmaWarpSpecializedImplicitGemmILS5_2ELi34ELi3ELi1ELi2EN4cute5tupleIJNSA_1CILi2EEENSC_ILi1EEESE_EEEEENSB_IJNSC_ILi64EEENSB_IJNSC_ILi128EEEEEENSB_IJNSC_ILi32EEEEEEEEENS_12float_e4m3_tESN_NSA_8TiledMMAINSA_8MMA_AtomIJNSA_10MMA_TraitsINSA_19SM100_MMA_F8F6F4_SSEJSN_SN_fSH_SI_NSA_17integral_constantINSA_4UMMA5MajorELSU_1EEESV_NSS_INST_7ScaleInELSW_0EEESX_EEEEEENSA_6LayoutINSB_IJSE_SE_SE_EEENSB_IJNSC_ILi0EEES12_S12_EEEEENSB_IJNSA_10UnderscoreES15_S15_EEEEENS7_6detail27Sm100ImplicitGemmTileTraitsINSA_13SM90_TMA_LOADENSA_14ComposedLayoutINSA_7SwizzleILi2ELi4ELi3EEENSA_18smem_ptr_flag_bitsILi8EEENS10_INSB_IJSH_NSC_ILi8EEEEEENSB_IJSE_SH_EEEEEEEvEENS19_INSA_30SM90_TMA_LOAD_IM2COL_MULTICASTENS1B_INS1C_ILi3ELi4ELi3EEES1F_NS10_INSB_IJSI_S1G_EEENSB_IJSE_SI_EEEEEEEvEEEENS_8epilogue10collective18CollectiveEpilogueINS1U_23Sm100TmaWarpSpecializedILi2ELi2ELi32ELb0ELb0EEEJSM_NSB_IJNS10_ISH_SE_EES1Z_EEESN_NSB_IJlNSB_IJSE_lllEEES12_EEESN_S22_NS1U_6fusion15FusionCallbacksIS1Y_NS23_17LinearCombinationISN_fSN_fLNS_15FloatRoundStyleE2EEESM_S20_JEEENSA_5SM1004TMEM4LOAD26SM100_TMEM_LOAD_16dp32b32xES1A_NS1B_IS1D_S1F_NS10_INSB_IJS1G_SH_EEENSB_IJSH_SE_EEEEEEENSA_39AutoVectorizingCopyWithAssumedAlignmentILi128EEENSA_14SM90_TMA_STOREES2G_S2I_S2I_EEEvvEEEEvNT_6ParamsE)
        .other          _ZN7cutlass13device_kernelINS_4conv6kernel13ConvUniversalINS1_16ConvProblemShapeILNS1_8OperatorE2ELi3EEENS1_10collective14CollectiveConvINS1_47MainloopSm100TmaUmmaWarpSpecializedImplicitGemmILS5_2ELi34ELi3ELi1ELi2EN4cute5tupleIJNSA_1CILi2EEENSC_ILi1EEESE_EEEEENSB_IJNSC_ILi64EEENSB_IJNSC_ILi128EEEEEENSB_IJNSC_ILi32EEEEEEEEENS_12float_e4m3_tESN_NSA_8TiledMMAINSA_8MMA_AtomIJNSA_10MMA_TraitsINSA_19SM100_MMA_F8F6F4_SSEJSN_SN_fSH_SI_NSA_17integral_constantINSA_4UMMA5MajorELSU_1EEESV_NSS_INST_7ScaleInELSW_0EEESX_EEEEEENSA_6LayoutINSB_IJSE_SE_SE_EEENSB_IJNSC_ILi0EEES12_S12_EEEEENSB_IJNSA_10UnderscoreES15_S15_EEEEENS7_6detail27Sm100ImplicitGemmTileTraitsINSA_13SM90_TMA_LOADENSA_14ComposedLayoutINSA_7SwizzleILi2ELi4ELi3EEENSA_18smem_ptr_flag_bitsILi8EEENS10_INSB_IJSH_NSC_ILi8EEEEEENSB_IJSE_SH_EEEEEEEvEENS19_INSA_30SM90_TMA_LOAD_IM2COL_MULTICASTENS1B_INS1C_ILi3ELi4ELi3EEES1F_NS10_INSB_IJSI_S1G_EEENSB_IJSE_SI_EEEEEEEvEEEENS_8epilogue10collective18CollectiveEpilogueINS1U_23Sm100TmaWarpSpecializedILi2ELi2ELi32ELb0ELb0EEEJSM_NSB_IJNS10_ISH_SE_EES1Z_EEESN_NSB_IJlNSB_IJSE_lllEEES12_EEESN_S22_NS1U_6fusion15FusionCallbacksIS1Y_NS23_17LinearCombinationISN_fSN_fLNS_15FloatRoundStyleE2EEESM_S20_JEEENSA_5SM1004TMEM4LOAD26SM100_TMEM_LOAD_16dp32b32xES1A_NS1B_IS1D_S1F_NS10_INSB_IJS1G_SH_EEENSB_IJSH_SE_EEEEEEENSA_39AutoVectorizingCopyWithAssumedAlignmentILi128EEENSA_14SM90_TMA_STOREES2G_S2I_S2I_EEEvvEEEEvNT_6ParamsE,@"STO_CUDA_ENTRY STV_DEFAULT"
_ZN7cutlass13device_kernelINS_4conv6kernel13ConvUniversalINS1_16ConvProblemShapeILNS1_8OperatorE2ELi3EEENS1_10collective14CollectiveConvINS1_47MainloopSm100TmaUmmaWarpSpecializedImplicitGemmILS5_2ELi34ELi3ELi1ELi2EN4cute5tupleIJNSA_1CILi2EEENSC_ILi1EEESE_EEEEENSB_IJNSC_ILi64EEENSB_IJNSC_ILi128EEEEEENSB_IJNSC_ILi32EEEEEEEEENS_12float_e4m3_tESN_NSA_8TiledMMAINSA_8MMA_AtomIJNSA_10MMA_TraitsINSA_19SM100_MMA_F8F6F4_SSEJSN_SN_fSH_SI_NSA_17integral_constantINSA_4UMMA5MajorELSU_1EEESV_NSS_INST_7ScaleInELSW_0EEESX_EEEEEENSA_6LayoutINSB_IJSE_SE_SE_EEENSB_IJNSC_ILi0EEES12_S12_EEEEENSB_IJNSA_10UnderscoreES15_S15_EEEEENS7_6detail27Sm100ImplicitGemmTileTraitsINSA_13SM90_TMA_LOADENSA_14ComposedLayoutINSA_7SwizzleILi2ELi4ELi3EEENSA_18smem_ptr_flag_bitsILi8EEENS10_INSB_IJSH_NSC_ILi8EEEEEENSB_IJSE_SH_EEEEEEEvEENS19_INSA_30SM90_TMA_LOAD_IM2COL_MULTICASTENS1B_INS1C_ILi3ELi4ELi3EEES1F_NS10_INSB_IJSI_S1G_EEENSB_IJSE_SI_EEEEEEEvEEEENS_8epilogue10collective18CollectiveEpilogueINS1U_23Sm100TmaWarpSpecializedILi2ELi2ELi32ELb0ELb0EEEJSM_NSB_IJNS10_ISH_SE_EES1Z_EEESN_NSB_IJlNSB_IJSE_lllEEES12_EEESN_S22_NS1U_6fusion15FusionCallbacksIS1Y_NS23_17LinearCombinationISN_fSN_fLNS_15FloatRoundStyleE2EEESM_S20_JEEENSA_5SM1004TMEM4LOAD26SM100_TMEM_LOAD_16dp32b32xES1A_NS1B_IS1D_S1F_NS10_INSB_IJS1G_SH_EEENSB_IJSH_SE_EEEEEEENSA_39AutoVectorizingCopyWithAssumedAlignmentILi128EEENSA_14SM90_TMA_STOREES2G_S2I_S2I_EEEvvEEEEvNT_6ParamsE:
[----:B------:R-:W1:Y:S01]  /*0000*/  LDC R1, c[0x0][0x37c] ;  /* 0x0000df00ff017b82 */ /* 0x000e620000000800 */
[----:B------:R-:W2:Y:S01]  /*0010*/  S2R R109, SR_TID.X ;  /* 0x00000000006d7919 */ /* 0x000ea20000002100 */
[----:B------:R-:W3:Y:S01]  /*0020*/  LDCU.64 UR6, c[0x0][0x990] ;  /* 0x00013200ff0677ac */ /* 0x000ee20008000a00 */
[----:B-1----:R-:W-:Y:S01]  /*0030*/  VIADD R1, R1, 0xfffffff8 ;  /* 0xfffffff801017836 */ /* 0x002fe20000000000 */
[----:B------:R-:W-:Y:S02]  /*0040*/  PRMT R98, RZ, 0x7610, R98 ;  /* 0x00007610ff627816 */ /* 0x000fe40000000062 */
[----:B------:R-:W-:Y:S01]  /*0050*/  ELECT P6, URZ, PT ;  /* 0x0000000000ff782f */ /* 0x000fe200038c0000 */
[----:B------:R-:W1:Y:S01]  /*0060*/  LDCU.64 UR46, c[0x0][0x358] ;  /* 0x00006b00ff2e77ac */ /* 0x000e620008000a00 */
[----:B---3--:R-:W-:-:S04]  /*0070*/  UISETP.NE.U32.AND UP0, UPT, UR6, URZ, UPT ;  /* 0x000000ff0600728c */ /* 0x008fc8000bf05070 */
[----:B------:R-:W-:Y:S01]  /*0080*/  UISETP.NE.AND.EX UP0, UPT, UR7, URZ, UPT, UP0 ;  /* 0x000000ff0700728c */ /* 0x000fe2000bf05300 */
[----:B--2---:R-:W-:-:S05]  /*0090*/  SHF.R.U32.HI R111, RZ, 0x5, R109 ;  /* 0x00000005ff6f7819 */ /* 0x004fca000001166d */
[----:B------:R-:W2:Y:S02]  /*00a0*/  SHFL.IDX PT, R0, R111, RZ, 0x1f ;  /* 0x00001fff6f007589 */ /* 0x000ea400000e0000 */
[----:B--2---:R-:W-:Y:S01]  /*00b0*/  R2UR UR4, R0 ;  /* 0x00000000000472ca */ /* 0x004fe200000e0000 */
[----:B-1----:R-:W-:-:S14]  /*00c0*/  BRA.U UP0, `(.L_x_0) ;  /* 0x00000001002c7547 */ /* 0x002fdc000b800000 */
[----:B------:R-:W1:Y:S02]  /*00d0*/  LDCU.64 UR8, c[0x0][0x988] ;  /* 0x00013100ff0877ac */ /* 0x000e640008000a00 */
[----:B-1----:R-:W-:-:S04]  /*00e0*/  UISETP.NE.U32.AND UP0, UPT, UR8, URZ, UPT ;  /* 0x000000ff0800728c */ /* 0x002fc8000bf05070 */
[----:B------:R-:W-:-:S09]  /*00f0*/  UISETP.NE.AND.EX UP0, UPT, UR9, URZ, UPT, UP0 ;  /* 0x000000ff0900728c */ /* 0x000fd2000bf05300 */
[----:B------:R-:W-:Y:S05]  /*0100*/  BRA.U !UP0, `(.L_x_1) ;  /* 0x0000000108107547 */ /* 0x000fea000b800000 */
[----:B------:R-:W1:Y:S02]  /*0110*/  LDC.64 R2, c[0x0][0x988] ;  /* 0x00026200ff027b82 */ /* 0x000e640000000a00 */
[----:B-1----:R1:W5:Y:S01]  /*0120*/  LDG.E R49, desc[UR46][R2.64] ;  /* 0x0000002e02317981 */ /* 0x002362000c1e1900 */
[----:B------:R-:W-:Y:S01]  /*0130*/  HFMA2 R98, -RZ, RZ, 0, 5.9604644775390625e-08 ;  /* 0x00000001ff627431 */ /* 0x000fe200000001ff */
[----:B------:R-:W-:Y:S05]  /*0140*/  BRA `(.L_x_0) ;  /* 0x00000000000c7947 */ /* 0x000fea0003800000 */
.L_x_1:
[----:B------:R-:W1:Y:S01]  /*0150*/  LDCU UR5, c[0x0][0x980] ;  /* 0x00013000ff0577ac */ /* 0x000e620008000800 */
[----:B------:R-:W-:Y:S01]  /*0160*/  HFMA2 R98, -RZ, RZ, 0, 5.9604644775390625e-08 ;  /* 0x00000001ff627431 */ /* 0x000fe200000001ff */
[----:B-1----:R-:W-:Y:S02]  /*0170*/  MOV R49, UR5 ;  /* 0x0000000500317c02 */ /* 0x002fe40008000f00 */
.L_x_0:
[----:B------:R-:W2:Y:S02]  /*0180*/  LDCU.64 UR8, c[0x0][0x9b0] ;  /* 0x00013600ff0877ac */ /* 0x000ea40008000a00 */
[----:B--2---:R-:W-:-:S04]  /*0190*/  UISETP.NE.U32.AND UP0, UPT, UR8, URZ, UPT ;  /* 0x000000ff0800728c */ /* 0x004fc8000bf05070 */
[----:B------:R-:W-:-:S09]  /*01a0*/  UISETP.NE.AND.EX UP0, UPT, UR9, URZ, UPT, UP0 ;  /* 0x000000ff0900728c */ /* 0x000fd2000bf05300 */
[----:B------:R-:W-:Y:S05]  /*01b0*/  BRA.U UP0, `(.L_x_2) ;  /* 0x0000000100247547 */ /* 0x000fea000b800000 */
[----:B------:R-:W2:Y:S02]  /*01c0*/  LDCU.64 UR8, c[0x0][0x9a8] ;  /* 0x00013500ff0877ac */ /* 0x000ea40008000a00 */
[----:B--2---:R-:W-:-:S04]  /*01d0*/  UISETP.NE.U32.AND UP0, UPT, UR8, URZ, UPT ;  /* 0x000000ff0800728c */ /* 0x004fc8000bf05070 */
[----:B------:R-:W-:-:S09]  /*01e0*/  UISETP.NE.AND.EX UP0, UPT, UR9, URZ, UPT, UP0 ;  /* 0x000000ff0900728c */ /* 0x000fd2000bf05300 */
[----:B------:R-:W-:Y:S05]  /*01f0*/  BRA.U !UP0, `(.L_x_3) ;  /* 0x00000001080c7547 */ /* 0x000fea000b800000 */
[----:B-1----:R-:W1:Y:S02]  /*0200*/  LDC.64 R2, c[0x0][0x9a8] ;  /* 0x00026a00ff027b82 */ /* 0x002e640000000a00 */
[----:B-1----:R2:W5:Y:S01]  /*0210*/  LDG.E R47, desc[UR46][R2.64] ;  /* 0x0000002e022f7981 */ /* 0x002562000c1e1900 */
[----:B------:R-:W-:Y:S05]  /*0220*/  BRA `(.L_x_2) ;  /* 0x0000000000087947 */ /* 0x000fea0003800000 */
.L_x_3:
[----:B------:R-:W2:Y:S02]  /*0230*/  LDCU UR5, c[0x0][0x9a0] ;  /* 0x00013400ff0577ac */ /* 0x000ea40008000800 */
[----:B--2---:R-:W-:Y:S02]  /*0240*/  MOV R47, UR5 ;  /* 0x00000005002f7c02 */ /* 0x004fe40008000f00 */
.L_x_2:
[----:B------:R-:W-:Y:S01]  /*0250*/  IMAD.U32 R0, RZ, RZ, UR4 ;  /* 0x00000004ff007e24 */ /* 0x000fe2000f8e00ff */
[----:B------:R-:W-:Y:S04]  /*0260*/  BSSY.RECONVERGENT B0, `(.L_x_4) ;  /* 0x000000c000007945 */ /* 0x000fe80003800200 */
[C---:B------:R-:W-:Y:S02]  /*0270*/  ISETP.NE.OR P1, PT, R0.reuse, 0x1, !P6 ;  /* 0x000000010000780c */ /* 0x040fe40007725670 */
[----:B------:R-:W-:-:S11]  /*0280*/  ISETP.NE.OR P0, PT, R0, 0x3, !P6 ;  /* 0x000000030000780c */ /* 0x000fd60007705670 */
[----:B------:R-:W-:Y:S05]  /*0290*/  @P1 BRA `(.L_x_5) ;  /* 0x0000000000201947 */ /* 0x000fea0003800000 */
[----:B------:R-:W3:Y:S02]  /*02a0*/  LDCU.64 UR8, c[0x0][0x348] ;  /* 0x00006900ff0877ac */ /* 0x000ee40008000a00 */
[----:B---3--:R-:W-:Y:S02]  /*02b0*/  UIADD3 UR10, UP1, UPT, UR8, 0x80, URZ ;  /* 0x00000080080a7890 */ /* 0x008fe4000ff3e0ff */
[----:B------:R-:W-:Y:S02]  /*02c0*/  UIADD3 UR8, UP0, UPT, UR8, 0x180, URZ ;  /* 0x0000018008087890 */ /* 0x000fe4000ff1e0ff */
[----:B------:R-:W-:Y:S02]  /*02d0*/  UIADD3.X UR11, UPT, UPT, URZ, UR9, URZ, UP1, !UPT ;  /* 0x00000009ff0b7290 */ /* 0x000fe40008ffe4ff */
[----:B------:R-:W-:-:S07]  /*02e0*/  UIADD3.X UR9, UPT, UPT, URZ, UR9, URZ, UP0, !UPT ;  /* 0x00000009ff097290 */ /* 0x000fce00087fe4ff */
[----:B------:R3:W-:Y:S02]  /*02f0*/  UTMACCTL.PF [UR10] ;  /* 0x000000000a0079b9 */ /* 0x0007e40008040000 */
[----:B------:R3:W-:Y:S02]  /*0300*/  UTMACCTL.PF [UR8] ;  /* 0x00000000080079b9 */ /* 0x0007e40008040000 */
[----:B---3--:R-:W-:Y:S01]  /*0310*/  NOP ;  /* 0x0000000000007918 */ /* 0x008fe20000000000 */
.L_x_5:
[----:B------:R-:W-:Y:S05]  /*0320*/  BSYNC.RECONVERGENT B0 ;  /* 0x0000000000007941 */ /* 0x000fea0003800200 */
.L_x_4:
[----:B------:R-:W-:Y:S04]  /*0330*/  BSSY.RECONVERGENT B0, `(.L_x_6) ;  /* 0x000000a000007945 */ /* 0x000fe80003800200 */
        /* <DEDUP_REMOVED lines=9> */
.L_x_7:
[----:B------:R-:W-:Y:S05]  /*03d0*/  BSYNC.RECONVERGENT B0 ;  /* 0x0000000000007941 */ /* 0x000fea0003800200 */
.L_x_6:
[----:B------:R-:W3:Y:S01]  /*03e0*/  LDCU.64 UR8, c[0x0][0x988] ;  /* 0x00013100ff0877ac */ /* 0x000ee20008000a00 */
[----:B------:R-:W-:Y:S02]  /*03f0*/  UISETP.EQ.U32.AND UP1, UPT, UR6, URZ, UPT ;  /* 0x000000ff0600728c */ /* 0x000fe4000bf22070 */
[----:B------:R-:W-:Y:S02]  /*0400*/  UPLOP3.LUT UP6, UPT, UPT, UPT, UPT, 0x80, 0x8 ;  /* 0x000000000008789c */ /* 0x000fe40003fcf070 */
[----:B---3--:R-:W-:-:S04]  /*0410*/  UISETP.NE.U32.AND UP0, UPT, UR8, URZ, UPT ;  /* 0x000000ff0800728c */ /* 0x008fc8000bf05070 */
[----:B------:R-:W-:-:S04]  /*0420*/  UISETP.NE.AND.EX UP0, UPT, UR9, URZ, UPT, UP0 ;  /* 0x000000ff0900728c */ /* 0x000fc8000bf05300 */
[----:B------:R-:W-:-:S04]  /*0430*/  UISETP.EQ.OR.EX UP2, UPT, UR7, URZ, !UP0, UP1 ;  /* 0x000000ff0700728c */ /* 0x000fc8000c742710 */
[----:B------:R-:W-:-:S05]  /*0440*/  UP2UR UR50, UPR, URZ, 0x4 ;  /* 0x00000004ff327883 */ /* 0x000fca0008000000 */
[----:B------:R-:W-:Y:S07]  /*0450*/  BRA.U !UP2, `(.L_x_8) ;  /* 0x000000010a207547 */ /* 0x000fee000b800000 */
[----:B------:R-:W-:Y:S01]  /*0460*/  UISETP.NE.U32.AND UP2, UPT, UR6, URZ, UPT ;  /* 0x000000ff0600728c */ /* 0x000fe2000bf45070 */
[----:B-----5:R-:W-:Y:S01]  /*0470*/  FSETP.NEU.AND P0, PT, R49, RZ, PT ;  /* 0x000000ff3100720b */ /* 0x020fe20003f0d000 */
[----:B------:R-:W-:Y:S02]  /*0480*/  USEL UR5, URZ, 0xffffffff, UP0 ;  /* 0xffffffffff057887 */ /* 0x000fe40008000000 */
[----:B------:R-:W-:-:S10]  /*0490*/  UISETP.NE.AND.EX UP2, UPT, UR7, URZ, UPT, UP2 ;  /* 0x000000ff0700728c */ /* 0x000fd4000bf45320 */
[----:B------:R-:W-:Y:S01]  /*04a0*/  VOTEU.ANY UP1, P0 ;  /* 0x0000000000ff7886 */ /* 0x000fe20000020100 */
[----:B------:R-:W-:-:S04]  /*04b0*/  @!UP2 USEL UR5, URZ, 0xffffffff, UP1 ;  /* 0xffffffffff05a887 */ /* 0x000fc80008800000 */
[----:B------:R-:W-:-:S04]  /*04c0*/  ULOP3.LUT UR5, UR5, 0x1, URZ, 0xc0, !UPT ;  /* 0x0000000105057892 */ /* 0x000fc8000f8ec0ff */
[----:B------:R-:W-:-:S11]  /*04d0*/  UISETP.NE.U32.AND UP6, UPT, UR5, 0x1, UPT ;  /* 0x000000010500788c */ /* 0x000fd6000bfc5070 */
.L_x_8:
[----:B-12---:R-:W1:Y:S02]  /*04e0*/  SHFL.IDX PT, R2, R111, RZ, 0x1f ;  /* 0x00001fff6f027589 */ /* 0x006e6400000e0000 */
[----:B-1----:R-:W-:-:S13]  /*04f0*/  ISETP.NE.AND P0, PT, R2, RZ, PT ;  /* 0x000000ff0200720c */ /* 0x002fda0003f05270 */
[----:B------:R-:W-:Y:S05]  /*0500*/  @P0 BRA `(.L_x_9) ;  /* 0x0000000400540947 */ /* 0x000fea0003800000 */
[----:B------:R-:W-:Y:S01]  /*0510*/  ELECT P0, URZ, PT ;  /* 0x0000000000ff782f */ /* 0x000fe20003800000 */
[----:B------:R-:W-:-:S12]  /*0520*/  BSSY.RECONVERGENT B0, `(.L_x_9) ;  /* 0x0000053000007945 */ /* 0x000fd80003800200 */
[----:B------:R-:W-:Y:S05]  /*0530*/  @!P0 BRA `(.L_x_10) ;  /* 0x0000000400448947 */ /* 0x000fea0003800000 */
[----:B------:R-:W1:Y:S01]  /*0540*/  S2UR UR7, SR_CgaCtaId ;  /* 0x00000000000779c3 */ /* 0x000e620000008800 */
[----:B------:R-:W-:Y:S01]  /*0550*/  UMOV UR8, 0x400 ;  /* 0x0000040000087882 */ /* 0x000fe20000000000 */
[----:B------:R-:W-:Y:S01]  /*0560*/  UMOV UR6, 0x1 ;  /* 0x0000000100067882 */ /* 0x000fe20000000000 */
[----:B------:R-:W-:Y:S02]  /*0570*/  UMOV UR5, 0x2 ;  /* 0x0000000200057882 */ /* 0x000fe40000000000 */
[----:B------:R-:W-:-:S04]  /*0580*/  UIADD3 UR10, UPT, UPT, -UR5, 0x100000, URZ ;  /* 0x00100000050a7890 */ /* 0x000fc8000fffe1ff */
[----:B------:R-:W-:Y:S02]  /*0590*/  USHF.L.U32 UR11, UR10, 0xb, URZ ;  /* 0x0000000b0a0b7899 */ /* 0x000fe400080006ff */
[----:B------:R-:W-:Y:S02]  /*05a0*/  USHF.L.U32 UR10, UR10, 0x1, URZ ;  /* 0x000000010a0a7899 */ /* 0x000fe400080006ff */
[----:B-1----:R-:W-:Y:S02]  /*05b0*/  ULEA UR7, UR7, UR8, 0x18 ;  /* 0x0000000807077291 */ /* 0x002fe4000f8ec0ff */
[----:B------:R-:W-:-:S04]  /*05c0*/  UIADD3 UR8, UPT, UPT, -UR6, 0x100000, URZ ;  /* 0x0010000006087890 */ /* 0x000fc8000fffe1ff */
[----:B------:R-:W-:Y:S02]  /*05d0*/  USHF.L.U32 UR9, UR8, 0xb, URZ ;  /* 0x0000000b08097899 */ /* 0x000fe400080006ff */
[----:B------:R-:W-:Y:S01]  /*05e0*/  USHF.L.U32 UR8, UR8, 0x1, URZ ;  /* 0x0000000108087899 */ /* 0x000fe200080006ff */
[----:B------:R-:W1:Y:S11]  /*05f0*/  FENCE.VIEW.ASYNC.S ;  /* 0x00000000000073c6 */ /* 0x000e760000000000 */
[----:B-1----:R1:W2:Y:S01]  /*0600*/  SYNCS.EXCH.64 URZ, [UR7], UR8 ;  /* 0x0000000807ff75b2 */ /* 0x0022a20008000100 */
[----:B------:R1:W3:Y:S01]  /*0610*/  SYNCS.EXCH.64 URZ, [UR7+0x110], UR10 ;  /* 0x0001100a07ff75b2 */ /* 0x0002e20008000100 */
[----:B------:R1:W4:Y:S01]  /*0620*/  SYNCS.EXCH.64 URZ, [UR7+0x8], UR8 ;  /* 0x0000080807ff75b2 */ /* 0x0003220008000100 */
[----:B------:R1:W1:Y:S01]  /*0630*/  SYNCS.EXCH.64 URZ, [UR7+0x118], UR10 ;  /* 0x0001180a07ff75b2 */ /* 0x0002620008000100 */
        /* <DEDUP_REMOVED lines=64> */
[----:B--234-:R-:W-:Y:S01]  /*0a40*/  NOP ;  /* 0x0000000000007918 */ /* 0x01cfe20000000000 */
.L_x_10:
[----:B-1----:R-:W-:Y:S05]  /*0a50*/  BSYNC.RECONVERGENT B0 ;  /* 0x0000000000007941 */ /* 0x002fea0003800200 */
.L_x_9:
[----:B------:R-:W1:Y:S01]  /*0a60*/  SHFL.IDX PT, R2, R111, RZ, 0x1f ;  /* 0x00001fff6f027589 */ /* 0x000e6200000e0000 */
[----:B------:R-:W-:Y:S01]  /*0a70*/  NOP ;  /* 0x0000000000007918 */ /* 0x000fe20000000000 */
[----:B-1----:R-:W-:-:S13]  /*0a80*/  ISETP.NE.AND P0, PT, R2, 0x1, PT ;  /* 0x000000010200780c */ /* 0x002fda0003f05270 */
[----:B------:R-:W-:Y:S05]  /*0a90*/  @P0 BRA `(.L_x_11) ;  /* 0x0000000000480947 */ /* 0x000fea0003800000 */
[----:B------:R-:W1:Y:S01]  /*0aa0*/  S2UR UR7, SR_CgaCtaId ;  /* 0x00000000000779c3 */ /* 0x000e620000008800 */
[----:B------:R-:W-:Y:S01]  /*0ab0*/  UMOV UR8, 0x400 ;  /* 0x0000040000087882 */ /* 0x000fe20000000000 */
[----:B------:R-:W-:Y:S01]  /*0ac0*/  UMOV UR6, 0x20 ;  /* 0x0000002000067882 */ /* 0x000fe20000000000 */
[----:B------:R-:W-:Y:S01]  /*0ad0*/  UMOV UR5, 0x80 ;  /* 0x0000008000057882 */ /* 0x000fe20000000000 */
[----:B------:R-:W-:Y:S01]  /*0ae0*/  ELECT P0, URZ, PT ;  /* 0x0000000000ff782f */ /* 0x000fe20003800000 */
        /* <DEDUP_REMOVED lines=8> */
[----:B-1----:R1:W2:Y:S01]  /*0b70*/  SYNCS.EXCH.64 URZ, [UR7+0x220], UR8 ;  /* 0x0002200807ff75b2 */ /* 0x0022a20008000100 */
[----:B------:R1:W3:Y:S01]  /*0b80*/  SYNCS.EXCH.64 URZ, [UR7+0x230], UR10 ;  /* 0x0002300a07ff75b2 */ /* 0x0002e20008000100 */
[----:B------:R1:W4:Y:S01]  /*0b90*/  SYNCS.EXCH.64 URZ, [UR7+0x228], UR8 ;  /* 0x0002280807ff75b2 */ /* 0x0003220008000100 */
[----:B------:R1:W1:Y:S01]  /*0ba0*/  SYNCS.EXCH.64 URZ, [UR7+0x238], UR10 ;  /* 0x0002380a07ff75b2 */ /* 0x0002620008000100 */
[----:B------:R-:W-:Y:S01]  /*0bb0*/  NOP ;  /* 0x0000000000007918 */ /* 0x000fe20000000000 */
.L_x_11:
[----:B------:R-:W2:Y:S01]  /*0bc0*/  SHFL.IDX PT, R2, R111, RZ, 0x1f ;  /* 0x00001fff6f027589 */ /* 0x000ea200000e0000 */
[----:B------:R-:W-:Y:S01]  /*0bd0*/  NOP ;  /* 0x0000000000007918 */ /* 0x000fe20000000000 */
[----:B--2---:R-:W-:-:S13]  /*0be0*/  ISETP.NE.AND P0, PT, R2, 0x3, PT ;  /* 0x000000030200780c */ /* 0x004fda0003f05270 */
[----:B------:R-:W-:Y:S05]  /*0bf0*/  @P0 BRA `(.L_x_12) ;  /* 0x0000000000300947 */ /* 0x000fea0003800000 */
[----:B------:R-:W2:Y:S01]  /*0c00*/  S2UR UR6, SR_CgaCtaId ;  /* 0x00000000000679c3 */ /* 0x000ea20000008800 */
[----:B-1----:R-:W-:Y:S01]  /*0c10*/  UMOV UR7, 0x400 ;  /* 0x0000040000077882 */ /* 0x002fe20000000000 */
[----:B------:R-:W-:Y:S01]  /*0c20*/  UMOV UR5, 0x20 ;  /* 0x0000002000057882 */ /* 0x000fe20000000000 */
[----:B------:R-:W-:Y:S01]  /*0c30*/  ELECT P0, URZ, PT ;  /* 0x0000000000ff782f */ /* 0x000fe20003800000 */
[----:B------:R-:W-:-:S04]  /*0c40*/  UIADD3 UR8, UPT, UPT, -UR5, 0x100000, URZ ;  /* 0x0010000005087890 */ /* 0x000fc8000fffe1ff */
[----:B------:R-:W-:Y:S02]  /*0c50*/  USHF.L.U32 UR9, UR8, 0xb, URZ ;  /* 0x0000000b08097899 */ /* 0x000fe400080006ff */
[----:B------:R-:W-:Y:S02]  /*0c60*/  USHF.L.U32 UR8, UR8, 0x1, URZ ;  /* 0x0000000108087899 */ /* 0x000fe400080006ff */
[----:B--2---:R-:W-:Y:S01]  /*0c70*/  ULEA UR6, UR6, UR7, 0x18 ;  /* 0x0000000706067291 */ /* 0x004fe2000f8ec0ff */
[----:B------:R-:W1:Y:S11]  /*0c80*/  FENCE.VIEW.ASYNC.S ;  /* 0x00000000000073c6 */ /* 0x000e760000000000 */
[----:B-1----:R2:W1:Y:S01]  /*0c90*/  SYNCS.EXCH.64 URZ, [UR6+0x240], UR8 ;  /* 0x0002400806ff75b2 */ /* 0x0024620008000100 */
[----:B------:R2:W1:Y:S02]  /*0ca0*/  SYNCS.EXCH.64 URZ, [UR6+0x248], UR8 ;  /* 0x0002480806ff75b2 */ /* 0x0004640008000100 */
[----:B--2---:R-:W-:Y:S01]  /*0cb0*/  NOP ;  /* 0x0000000000007918 */ /* 0x004fe20000000000 */
.L_x_12:
[----:B------:R-:W2:Y:S01]  /*0cc0*/  SHFL.IDX PT, R2, R111, RZ, 0x1f ;  /* 0x00001fff6f027589 */ /* 0x000ea200000e0000 */
[----:B------:R-:W-:Y:S01]  /*0cd0*/  NOP ;  /* 0x0000000000007918 */ /* 0x000fe20000000000 */
[----:B--2---:R-:W-:-:S13]  /*0ce0*/  ISETP.NE.AND P0, PT, R2, 0x4, PT ;  /* 0x000000040200780c */ /* 0x004fda0003f05270 */
[----:B------:R-:W-:Y:S05]  /*0cf0*/  @P0 BRA `(.L_x_13) ;  /* 0x0000000000440947 */ /* 0x000fea0003800000 */
[----:B------:R-:W2:Y:S01]  /*0d00*/  S2UR UR6, SR_CgaCtaId ;  /* 0x00000000000679c3 */ /* 0x000ea20000008800 */
[----:B-1----:R-:W-:Y:S01]  /*0d10*/  UMOV UR8, 0x1e0 ;  /* 0x000001e000087882 */ /* 0x002fe20000000000 */
[----:B------:R-:W-:Y:S01]  /*0d20*/  UMOV UR7, 0x400 ;  /* 0x0000040000077882 */ /* 0x000fe20000000000 */
[----:B------:R-:W-:Y:S01]  /*0d30*/  USEL UR8, UR8, 0x1a0, UP6 ;  /* 0x000001a008087887 */ /* 0x000fe2000b000000 */
[----:B------:R-:W-:Y:S01]  /*0d40*/  UMOV UR5, 0x1 ;  /* 0x0000000100057882 */ /* 0x000fe20000000000 */
[----:B------:R-:W-:Y:S01]  /*0d50*/  ELECT P0, URZ, PT ;  /* 0x0000000000ff782f */ /* 0x000fe20003800000 */
[----:B------:R-:W-:-:S04]  /*0d60*/  UIADD3 UR10, UPT, UPT, -UR5, 0x100000, URZ ;  /* 0x00100000050a7890 */ /* 0x000fc8000fffe1ff */
[----:B------:R-:W-:Y:S02]  /*0d70*/  USHF.L.U32 UR11, UR10, 0xb, URZ ;  /* 0x0000000b0a0b7899 */ /* 0x000fe400080006ff */
[----:B------:R-:W-:Y:S02]  /*0d80*/  USHF.L.U32 UR10, UR10, 0x1, URZ ;  /* 0x000000010a0a7899 */ /* 0x000fe400080006ff */
        /* <DEDUP_REMOVED lines=8> */
.L_x_13:
[----:B------:R-:W2:Y:S01]  /*0e10*/  SHFL.IDX PT, R2, R111, RZ, 0x1f ;  /* 0x00001fff6f027589 */ /* 0x000ea200000e0000 */
[----:B------:R-:W1:Y:S01]  /*0e20*/  S2UR UR48, SR_CgaCtaId ;  /* 0x00000000003079c3 */ /* 0x000e620000008800 */
[----:B------:R-:W-:Y:S01]  /*0e30*/  NOP ;  /* 0x0000000000007918 */ /* 0x000fe20000000000 */
[----:B--2---:R-:W-:-:S13]  /*0e40*/  ISETP.NE.AND P0, PT, R2, 0x5, PT ;  /* 0x000000050200780c */ /* 0x004fda0003f05270 */
[----:B-1----:R-:W-:Y:S05]  /*0e50*/  @P0 BRA `(.L_x_14) ;  /* 0x0000000000440947 */ /* 0x002fea0003800000 */
[----:B------:R-:W-:Y:S01]  /*0e60*/  UMOV UR7, 0x400 ;  /* 0x0000040000077882 */ /* 0x000fe20000000000 */
[----:B------:R-:W-:Y:S01]  /*0e70*/  UMOV UR6, 0x1 ;  /* 0x0000000100067882 */ /* 0x000fe20000000000 */
[----:B------:R-:W-:Y:S01]  /*0e80*/  UMOV UR5, 0x80 ;  /* 0x0000008000057882 */ /* 0x000fe20000000000 */
[----:B------:R-:W-:Y:S02]  /*0e90*/  ULEA UR7, UR48, UR7, 0x18 ;  /* 0x0000000730077291 */ /* 0x000fe4000f8ec0ff */
[----:B------:R-:W-:-:S04]  /*0ea0*/  UIADD3 UR8, UPT, UPT, -UR6, 0x100000, URZ ;  /* 0x0010000006087890 */ /* 0x000fc8000fffe1ff */
[----:B------:R-:W-:Y:S02]  /*0eb0*/  USHF.L.U32 UR9, UR8, 0xb, URZ ;  /* 0x0000000b08097899 */ /* 0x000fe400080006ff */
[----:B------:R-:W-:Y:S02]  /*0ec0*/  USHF.L.U32 UR8, UR8, 0x1, URZ ;  /* 0x0000000108087899 */ /* 0x000fe400080006ff */
[----:B------:R-:W-:-:S04]  /*0ed0*/  UIADD3 UR10, UPT, UPT, -UR5, 0x100000, URZ ;  /* 0x00100000050a7890 */ /* 0x000fc8000fffe1ff */
[----:B------:R-:W-:Y:S02]  /*0ee0*/  USHF.L.U32 UR11, UR10, 0xb, URZ ;  /* 0x0000000b0a0b7899 */ /* 0x000fe400080006ff */
[----:B------:R-:W-:Y:S01]  /*0ef0*/  USHF.L.U32 UR10, UR10, 0x1, URZ ;  /* 0x000000010a0a7899 */ /* 0x000fe200080006ff */
[----:B------:R-:W-:Y:S01]  /*0f00*/  ELECT P0, URZ, PT ;  /* 0x0000000000ff782f */ /* 0x000fe20003800000 */
[----:B------:R-:W1:Y:S02]  /*0f10*/  FENCE.VIEW.ASYNC.S ;  /* 0x00000000000073c6 */ /* 0x000e640000000000 */
[----:B-1----:R1:W2:Y:S08]  /*0f20*/  SYNCS.EXCH.64 URZ, [UR7+0x260], UR8 ;  /* 0x0002600807ff75b2 */ /* 0x0022b00008000100 */
[----:B------:R1:W1:Y:S01]  /*0f30*/  SYNCS.EXCH.64 URZ, [UR7+0x270], UR10 ;  /* 0x0002700a07ff75b2 */ /* 0x0002620008000100 */
[----:B------:R1:W1:Y:S01]  /*0f40*/  SYNCS.EXCH.64 URZ, [UR7+0x268], UR8 ;  /* 0x0002680807ff75b2 */ /* 0x0002620008000100 */
[----:B------:R1:W1:Y:S01]  /*0f50*/  SYNCS.EXCH.64 URZ, [UR7+0x278], UR10 ;  /* 0x0002780a07ff75b2 */ /* 0x0002620008000100 */
[----:B------:R-:W-:Y:S01]  /*0f60*/  NOP ;  /* 0x0000000000007918 */ /* 0x000fe20000000000 */
.L_x_14:
[----:B------:R-:W3:Y:S01]  /*0f70*/  LDCU UR5, c[0x0][0x36c] ;  /* 0x00006d80ff0577ac */ /* 0x000ee20008000800 */
[----:B------:R-:W-:Y:S01]  /*0f80*/  ISETP.NE.OR P6, PT, R0, 0x2, !P6 ;  /* 0x000000020000780c */ /* 0x000fe200077c5670 */
[----:B------:R-:W-:Y:S01]  /*0f90*/  NOP ;  /* 0x0000000000007918 */ /* 0x000fe20000000000 */
[----:B------:R-:W-:Y:S01]  /*0fa0*/  LOP3.LUT R8, R109, 0x1f, RZ, 0xc0, !PT ;  /* 0x0000001f6d087812 */ /* 0x000fe200078ec0ff */
[----:B------:R-:W-:Y:S02]  /*0fb0*/  UISETP.NE.AND UP5, UPT, UR4, 0x2, UPT ;  /* 0x000000020400788c */ /* 0x000fe4000bfa5270 */
[----:B------:R-:W-:Y:S02]  /*0fc0*/  UISETP.NE.AND UP4, UPT, UR4, URZ, UPT ;  /* 0x000000ff0400728c */ /* 0x000fe4000bf85270 */
[----:B---3--:R-:W-:-:S09]  /*0fd0*/  UISETP.EQ.U32.AND UP1, UPT, UR5, 0x1, UPT ;  /* 0x000000010500788c */ /* 0x008fd2000bf22070 */
[----:B------:R-:W-:Y:S05]  /*0fe0*/  BRA.U !UP1, `(.L_x_15) ;  /* 0x0000000109087547 */ /* 0x000fea000b800000 */
[----:B-12-4-:R-:W-:Y:S01]  /*0ff0*/  UCGABAR_ARV ;  /* 0x00000000000079c7 */ /* 0x016fe20008000000 */
[----:B------:R-:W-:Y:S05]  /*1000*/  BRA `(.L_x_16) ;  /* 0x0000000000047947 */ /* 0x000fea0003800000 */
.L_x_15:
[----:B-12-4-:R-:W-:Y:S01]  /*1010*/  NOP ;  /* 0x0000000000007918 */ /* 0x016fe20000000000 */
.L_x_16:
[----:B------:R-:W1:Y:S01]  /*1020*/  S2R R14, SR_CTAID.Y ;  /* 0x00000000000e7919 */ /* 0x000e620000002600 */
[----:B------:R-:W2:Y:S01]  /*1030*/  S2UR UR6, SR_CTAID.X ;  /* 0x00000000000679c3 */ /* 0x000ea20000002500 */
[----:B------:R-:W-:-:S05]  /*1040*/  CS2R.32 R97, SR_CgaSize ;  /* 0x0000000000617805 */ /* 0x000fca0000008a00 */
[----:B------:R-:W-:-:S05]  /*1050*/  IMAD R97, R97, -0xa0, RZ ;  /* 0xffffff6061617824 */ /* 0x000fca00078e02ff */
[----:B------:R-:W-:-:S14]  /*1060*/  R2UR UR5, R97 ;  /* 0x00000000610572ca */ /* 0x000fdc00000e0000 */
[----:B------:R-:W3:Y:S01]  /*1070*/  LDCU UR5, c[0x0][UR5+0x2b4] ;  /* 0x00005680050577ac */ /* 0x000ee20008000800 */
[----:B------:R-:W-:-:S05]  /*1080*/  CS2R.32 R97, SR_CgaSize ;  /* 0x0000000000617805 */ /* 0x000fca0000008a00 */
[----:B------:R-:W-:-:S05]  /*1090*/  IMAD R97, R97, -0xa0, RZ ;  /* 0xffffff6061617824 */ /* 0x000fca00078e02ff */
[----:B------:R-:W-:-:S14]  /*10a0*/  R2UR UR7, R97 ;  /* 0x00000000610772ca */ /* 0x000fdc00000e0000 */
[----:B------:R-:W4:Y:S01]  /*10b0*/  LDCU UR7, c[0x0][UR7+0x2b0] ;  /* 0x00005600070777ac */ /* 0x000f220008000800 */
[----:B------:R-:W-:-:S05]  /*10c0*/  CS2R.32 R0, SR_CgaSize ;  /* 0x0000000000007805 */ /* 0x000fca0000008a00 */
[----:B------:R-:W-:-:S06]  /*10d0*/  IMAD R0, R0, -0xa0, RZ ;  /* 0xffffff6000007824 */ /* 0x000fcc00078e02ff */
[----:B------:R-:W3:Y:S01]  /*10e0*/  LDC R0, c[0x0][R0+0x2a4] ;  /* 0x0000a90000007b82 */ /* 0x000ee20000000800 */
[----:B------:R-:W-:Y:S02]  /*10f0*/  USHF.L.U32 UR44, UR48, 0xb, URZ ;  /* 0x0000000b302c7899 */ /* 0x000fe400080006ff */
[----:B------:R-:W-:Y:S02]  /*1100*/  USHF.L.U32 UR23, UR48, 0x4, URZ ;  /* 0x0000000430177899 */ /* 0x000fe400080006ff */
[----:B------:R-:W-:Y:S02]  /*1110*/  ULOP3.LUT UR44, UR44, 0x800, URZ, 0xc0, !UPT ;  /* 0x000008002c2c7892 */ /* 0x000fe4000f8ec0ff */
[----:B------:R-:W-:Y:S01]  /*1120*/  ULOP3.LUT UR23, UR23, 0x10, URZ, 0xc0, !UPT ;  /* 0x0000001017177892 */ /* 0x000fe2000f8ec0ff */
[----:B------:R-:W3:Y:S01]  /*1130*/  LDC R11, c[0x0][0xc24] ;  /* 0x00030900ff0b7b82 */ /* 0x000ee20000000800 */
[----:B------:R-:W-:Y:S01]  /*1140*/  UISETP.NE.AND UP2, UPT, UR4, 0x2, UPT ;  /* 0x000000020400788c */ /* 0x000fe2000bf45270 */
[----:B--2---:R-:W-:-:S02]  /*1150*/  I2FP.F32.U32 R97, UR6 ;  /* 0x0000000600617c45 */ /* 0x004fc40008201000 */
[----:B------:R-:W-:-:S05]  /*1160*/  CS2R.32 R2, SR_CgaSize ;  /* 0x0000000000027805 */ /* 0x000fca0000008a00 */
[----:B------:R-:W-:-:S06]  /*1170*/  IMAD R2, R2, -0xa0, RZ ;  /* 0xffffff6002027824 */ /* 0x000fcc00078e02ff */
[----:B------:R-:W2:Y:S01]  /*1180*/  LDC R2, c[0x0][R2+0x2a0] ;  /* 0x0000a80002027b82 */ /* 0x000ea20000000800 */
[----:B------:R-:W-:Y:S01]  /*1190*/  MOV R15, UR6 ;  /* 0x00000006000f7c02 */ /* 0x000fe20008000f00 */
[----:B----4-:R-:W-:Y:S01]  /*11a0*/  FMUL R97, R97, UR7 ;  /* 0x0000000761617c20 */ /* 0x010fe20008400000 */
[----:B-1----:R-:W-:-:S05]  /*11b0*/  I2FP.F32.U32 R96, R14 ;  /* 0x0000000e00607245 */ /* 0x002fca0000201000 */
[----:B------:R-:W1:Y:S01]  /*11c0*/  S2UR UR49, SR_CTAID.Z ;  /* 0x00000000003179c3 */ /* 0x000e620000002700 */
[----:B------:R-:W4:Y:S01]  /*11d0*/  F2I.U32.TRUNC.NTZ R97, R97 ;  /* 0x0000006100617305 */ /* 0x000f22000020f000 */
[----:B---3--:R-:W-:Y:S01]  /*11e0*/  FMUL R96, R96, UR5 ;  /* 0x0000000560607c20 */ /* 0x008fe20008400000 */
[----:B------:R-:W3:Y:S01]  /*11f0*/  LDCU UR5, c[0x0][0xc30] ;  /* 0x00018600ff0577ac */ /* 0x000ee20008000800 */
[----:B------:R-:W-:-:S04]  /*1200*/  ISETP.GE.AND P0, PT, R11, 0x1, PT ;  /* 0x000000010b00780c */ /* 0x000fc80003f06270 */
[----:B------:R-:W1:Y:S01]  /*1210*/  LDC R40, c[0x0][0xc24] ;  /* 0x00030900ff287b82 */ /* 0x000e620000000800 */
[----:B------:R-:W3:Y:S01]  /*1220*/  F2I.U32.TRUNC.NTZ R96, R96 ;  /* 0x0000006000607305 */ /* 0x000ee2000020f000 */
[----:B----4-:R-:W-:-:S05]  /*1230*/  IADD3 R97, PT, PT, -R97, RZ, RZ ;  /* 0x000000ff61617210 */ /* 0x010fca0007ffe1ff */
[----:B--2---:R-:W-:Y:S01]  /*1240*/  IMAD R97, R2, R97, UR6 ;  /* 0x0000000602617e24 */ /* 0x004fe2000f8e0261 */
[----:B---3--:R-:W-:-:S05]  /*1250*/  IADD3 R96, PT, PT, -R96, RZ, RZ ;  /* 0x000000ff60607210 */ /* 0x008fca0007ffe1ff */
[----:B------:R-:W-:Y:S01]  /*1260*/  IMAD R96, R0, R96, R14 ;  /* 0x0000006000607224 */ /* 0x000fe200078e020e */
[----:B------:R-:W-:Y:S01]  /*1270*/  PRMT R0, RZ, 0x7610, R0 ;  /* 0x00007610ff007816 */ /* 0x000fe20000000000 */
[----:B------:R-:W-:Y:S06]  /*1280*/  BRA.U UP4, `(.L_x_17) ;  /* 0x0000000104207547 */ /* 0x000fec000b800000 */
[C---:B------:R-:W-:Y:S02]  /*1290*/  ISETP.NE.AND P3, PT, R96.reuse, RZ, PT ;  /* 0x000000ff6000720c */ /* 0x040fe40003f65270 */
[----:B------:R-:W-:Y:S02]  /*12a0*/  ISETP.NE.AND P1, PT, R96, RZ, PT ;  /* 0x000000ff6000720c */ /* 0x000fe40003f25270 */
[C---:B------:R-:W-:Y:S02]  /*12b0*/  ISETP.NE.AND P2, PT, R97.reuse, 0x1, PT ;  /* 0x000000016100780c */ /* 0x040fe40003f45270 */
[----:B------:R-:W-:Y:S02]  /*12c0*/  SEL R0, RZ, 0x2, P3 ;  /* 0x00000002ff007807 */ /* 0x000fe40001800000 */
[----:B------:R-:W-:Y:S02]  /*12d0*/  ISETP.EQ.OR P1, PT, R97, RZ, !P1 ;  /* 0x000000ff6100720c */ /* 0x000fe40004f22670 */
[----:B------:R-:W-:-:S02]  /*12e0*/  SEL R0, R0, 0x2, P2 ;  /* 0x0000000200007807 */ /* 0x000fc40001000000 */
[----:B------:R-:W-:-:S05]  /*12f0*/  SEL R2, RZ, 0x1, !P1 ;  /* 0x00000001ff027807 */ /* 0x000fca0004800000 */
[----:B------:R-:W-:Y:S02]  /*1300*/  IMAD.IADD R0, R2, 0x1, R0 ;  /* 0x0000000102007824 */ /* 0x000fe400078e0200 */
.L_x_17:
[----:B------:R-:W-:Y:S05]  /*1310*/  @!P0 BRA `(.L_x_18) ;  /* 0x0000000000b88947 */ /* 0x000fea0003800000 */
[----:B------:R-:W2:Y:S01]  /*1320*/  LDC.64 R4, c[0x0][0xc18] ;  /* 0x00030600ff047b82 */ /* 0x000ea20000000a00 */
[----:B------:R-:W-:-:S07]  /*1330*/  ISETP.NE.AND P0, PT, R11, 0x1, PT ;  /* 0x000000010b00780c */ /* 0x000fce0003f05270 */
[----:B------:R-:W3:Y:S08]  /*1340*/  LDC R10, c[0x0][0xc0c] ;  /* 0x00030300ff0a7b82 */ /* 0x000ef00000000800 */
[----:B------:R-:W4:Y:S08]  /*1350*/  LDC R13, c[0x0][0x370] ;  /* 0x0000dc00ff0d7b82 */ /* 0x000f300000000800 */
[----:B------:R-:W1:Y:S01]  /*1360*/  LDC R12, c[0x0][0x374] ;  /* 0x0000dd00ff0c7b82 */ /* 0x000e620000000800 */
[----:B--2---:R-:W-:-:S07]  /*1370*/  ISETP.NE.AND P1, PT, R4, 0x1, PT ;  /* 0x000000010400780c */ /* 0x004fce0003f25270 */
[----:B------:R-:W4:Y:S01]  /*1380*/  LDC.64 R6, c[0x0][0xc10] ;  /* 0x00030400ff067b82 */ /* 0x000f220000000a00 */
[----:B---3--:R-:W-:-:S07]  /*1390*/  ISETP.NE.AND P2, PT, R10, 0x1, PT ;  /* 0x000000010a00780c */ /* 0x008fce0003f45270 */
[----:B------:R-:W2:Y:S08]  /*13a0*/  LDC R9, c[0x0][0xc20] ;  /* 0x00030800ff097b82 */ /* 0x000eb00000000800 */
[----:B------:R-:W3:Y:S01]  /*13b0*/  LDC.64 R2, c[0x0][0xc28] ;  /* 0x00030a00ff027b82 */ /* 0x000ee20000000a00 */
[----:B-1----:R-:W-:-:S04]  /*13c0*/  IMAD.HI.U32 R16, R12, R5, RZ ;  /* 0x000000050c107227 */ /* 0x002fc800078e00ff */
[----:B------:R-:W-:-:S04]  /*13d0*/  IMAD.HI.U32 R5, R14, R5, RZ ;  /* 0x000000050e057227 */ /* 0x000fc800078e00ff */
[----:B----4-:R-:W-:-:S05]  /*13e0*/  IMAD.HI.U32 R17, R13, R6, RZ ;  /* 0x000000060d117227 */ /* 0x010fca00078e00ff */
[----:B------:R-:W-:Y:S01]  /*13f0*/  @P2 SHF.R.U32.HI R13, RZ, R7, R17 ;  /* 0x00000007ff0d2219 */ /* 0x000fe20000011611 */
[C---:B------:R-:W-:Y:S01]  /*1400*/  IMAD.HI.U32 R17, R15.reuse, R6, RZ ;  /* 0x000000060f117227 */ /* 0x040fe200078e00ff */
[-C--:B--2---:R-:W-:Y:S02]  /*1410*/  @P1 SHF.R.U32.HI R12, RZ, R9.reuse, R16 ;  /* 0x00000009ff0c1219 */ /* 0x084fe40000011610 */
[----:B------:R-:W-:Y:S02]  /*1420*/  SHF.R.U32.HI R5, RZ, R9, R5 ;  /* 0x00000009ff057219 */ /* 0x000fe40000011605 */
[----:B------:R-:W-:Y:S02]  /*1430*/  SHF.R.U32.HI R17, RZ, R7, R17 ;  /* 0x00000007ff117219 */ /* 0x000fe40000011611 */
[----:B------:R-:W-:Y:S01]  /*1440*/  SEL R5, R14, R5, !P1 ;  /* 0x000000050e057207 */ /* 0x000fe20004800000 */
[----:B---3--:R-:W-:Y:S01]  /*1450*/  IMAD.HI.U32 R16, R12, R2, RZ ;  /* 0x000000020c107227 */ /* 0x008fe200078e00ff */
[----:B------:R-:W-:-:S03]  /*1460*/  SEL R17, R15, R17, !P2 ;  /* 0x000000110f117207 */ /* 0x000fc60005000000 */
[----:B------:R-:W-:Y:S01]  /*1470*/  IMAD.HI.U32 R6, R13, R2, RZ ;  /* 0x000000020d067227 */ /* 0x000fe200078e00ff */
[----:B------:R-:W-:-:S04]  /*1480*/  @P0 SHF.R.U32.HI R12, RZ, R3, R16 ;  /* 0x00000003ff0c0219 */ /* 0x000fc80000011610 */
[----:B------:R-:W-:Y:S01]  /*1490*/  @P0 SHF.R.U32.HI R13, RZ, R3, R6 ;  /* 0x00000003ff0d0219 */ /* 0x000fe20000011606 */
[----:B------:R-:W-:-:S04]  /*14a0*/  IMAD R12, R12, R11, RZ ;  /* 0x0000000b0c0c7224 */ /* 0x000fc800078e02ff */
[----:B------:R-:W-:Y:S01]  /*14b0*/  IMAD R6, R13, R11, RZ ;  /* 0x0000000b0d067224 */ /* 0x000fe200078e02ff */
[----:B------:R-:W-:-:S04]  /*14c0*/  ISETP.GE.AND P1, PT, R5, R12, PT ;  /* 0x0000000c0500720c */ /* 0x000fc80003f26270 */
[----:B------:R-:W-:Y:S01]  /*14d0*/  ISETP.GE.OR P1, PT, R17, R6, P1 ;  /* 0x000000061100720c */ /* 0x000fe20000f26670 */
[----:B------:R-:W-:-:S05]  /*14e0*/  IMAD.HI.U32 R6, R5, R2, RZ ;  /* 0x0000000205067227 */ /* 0x000fca00078e00ff */
[----:B------:R-:W-:-:S04]  /*14f0*/  SHF.R.U32.HI R6, RZ, R3, R6 ;  /* 0x00000003ff067219 */ /* 0x000fc80000011606 */
[----:B------:R-:W-:-:S03]  /*1500*/  SEL R6, R5, R6, !P0 ;  /* 0x0000000605067207 */ /* 0x000fc60004000000 */
[----:B------:R-:W-:Y:S01]  /*1510*/  @!P1 IMAD.HI.U32 R7, R17, R2, RZ ;  /* 0x0000000211079227 */ /* 0x000fe200078e00ff */
[----:B------:R-:W-:-:S04]  /*1520*/  IADD3 R2, PT, PT, -R6, RZ, RZ ;  /* 0x000000ff06027210 */ /* 0x000fc80007ffe1ff */
[----:B------:R-:W-:Y:S01]  /*1530*/  @!P1 SHF.R.U32.HI R3, RZ, R3, R7 ;  /* 0x00000003ff039219 */ /* 0x000fe20000011607 */
[----:B------:R-:W-:Y:S01]  /*1540*/  IMAD R2, R11, R2, R5 ;  /* 0x000000020b027224 */ /* 0x000fe200078e0205 */
[----:B------:R-:W-:Y:S02]  /*1550*/  IADD3 R7, PT, PT, -R5, RZ, RZ ;  /* 0x000000ff05077210 */ /* 0x000fe40007ffe1ff */
[----:B------:R-:W-:-:S03]  /*1560*/  @!P1 SEL R3, R17, R3, !P0 ;  /* 0x0000000311039207 */ /* 0x000fc60004000000 */
[----:B------:R-:W-:Y:S02]  /*1570*/  IMAD R7, R4, R7, R14 ;  /* 0x0000000704077224 */ /* 0x000fe400078e020e */
[--C-:B------:R-:W-:Y:S02]  /*1580*/  @!P1 IMAD.IADD R6, R6, 0x1, -R3.reuse ;  /* 0x0000000106069824 */ /* 0x100fe400078e0a03 */
[----:B------:R-:W-:Y:S01]  /*1590*/  @!P1 IMAD R3, R2, R13, R3 ;  /* 0x0000000d02039224 */ /* 0x000fe200078e0203 */
[----:B------:R-:W-:Y:S01]  /*15a0*/  IADD3 R2, PT, PT, -R17, RZ, RZ ;  /* 0x000000ff11027210 */ /* 0x000fe20007ffe1ff */
[----:B------:R-:W-:Y:S02]  /*15b0*/  @!P1 IMAD R5, R6, R11, R17 ;  /* 0x0000000b06059224 */ /* 0x000fe400078e0211 */
[----:B------:R-:W-:Y:S02]  /*15c0*/  @!P1 IMAD.MOV.U32 R17, RZ, RZ, R3 ;  /* 0x000000ffff119224 */ /* 0x000fe400078e0003 */
[----:B------:R-:W-:-:S02]  /*15d0*/  IMAD R2, R10, R2, R15 ;  /* 0x000000020a027224 */ /* 0x000fc400078e020f */
[----:B------:R-:W-:Y:S02]  /*15e0*/  IMAD R14, R5, R4, R7 ;  /* 0x00000004050e7224 */ /* 0x000fe400078e0207 */
[----:B------:R-:W-:Y:S02]  /*15f0*/  IMAD R15, R17, R10, R2 ;  /* 0x0000000a110f7224 */ /* 0x000fe400078e0202 */
.L_x_18:
[----:B------:R-:W-:-:S09]  /*1600*/  UISETP.NE.AND UP3, UPT, UR5, 0x1, UPT ;  /* 0x000000010500788c */ /* 0x000fd2000bf65270 */
[----:B------:R-:W-:Y:S05]  /*1610*/  BRA.U UP3, `(.L_x_19) ;  /* 0x0000000103407547 */ /* 0x000fea000b800000 */
[----:B------:R-:W2:Y:S08]  /*1620*/  LDC.64 R4, c[0x0][0xc10] ;  /* 0x00030400ff047b82 */ /* 0x000eb00000000a00 */
[----:B------:R-:W3:Y:S08]  /*1630*/  LDC.64 R2, c[0x0][0xc18] ;  /* 0x00030600ff027b82 */ /* 0x000ef00000000a00 */
[----:B------:R-:W4:Y:S08]  /*1640*/  LDC R6, c[0x0][0xc20] ;  /* 0x00030800ff067b82 */ /* 0x000f300000000800 */
[----:B------:R-:W1:Y:S01]  /*1650*/  LDC R7, c[0x0][0xc0c] ;  /* 0x00030300ff077b82 */ /* 0x000e620000000800 */
[----:B--2---:R-:W-:-:S05]  /*1660*/  IMAD.HI.U32 R4, R15, R4, RZ ;  /* 0x000000040f047227 */ /* 0x004fca00078e00ff */
[----:B------:R-:W-:Y:S01]  /*1670*/  SHF.R.U32.HI R4, RZ, R5, R4 ;  /* 0x00000005ff047219 */ /* 0x000fe20000011604 */
[----:B---3--:R-:W-:Y:S01]  /*1680*/  IMAD.HI.U32 R3, R14, R3, RZ ;  /* 0x000000030e037227 */ /* 0x008fe200078e00ff */
[----:B------:R-:W-:-:S04]  /*1690*/  ISETP.NE.AND P0, PT, R2, 0x1, PT ;  /* 0x000000010200780c */ /* 0x000fc80003f05270 */
[----:B----4-:R-:W-:-:S04]  /*16a0*/  SHF.R.U32.HI R3, RZ, R6, R3 ;  /* 0x00000006ff037219 */ /* 0x010fc80000011603 */
[----:B------:R-:W-:Y:S02]  /*16b0*/  SEL R3, R14, R3, !P0 ;  /* 0x000000030e037207 */ /* 0x000fe40004000000 */
[----:B-1----:R-:W-:-:S04]  /*16c0*/  ISETP.NE.AND P1, PT, R7, 0x1, PT ;  /* 0x000000010700780c */ /* 0x002fc80003f25270 */
[----:B------:R-:W-:-:S05]  /*16d0*/  SEL R4, R15, R4, !P1 ;  /* 0x000000040f047207 */ /* 0x000fca0004800000 */
[----:B------:R-:W-:Y:S02]  /*16e0*/  IMAD.IADD R5, R3, 0x1, -R4 ;  /* 0x0000000103057824 */ /* 0x000fe400078e0a04 */
[----:B------:R-:W-:Y:S02]  /*16f0*/  IMAD.IADD R3, R4, 0x1, -R3 ;  /* 0x0000000104037824 */ /* 0x000fe400078e0a03 */
[----:B------:R-:W-:Y:S02]  /*1700*/  IMAD R15, R5, R7, R15 ;  /* 0x00000007050f7224 */ /* 0x000fe400078e020f */
[----:B------:R-:W-:Y:S02]  /*1710*/  IMAD R14, R3, R2, R14 ;  /* 0x00000002030e7224 */ /* 0x000fe400078e020e */
.L_x_19:
[----:B------:R-:W-:Y:S05]  /*1720*/  BRA.U !UP1, `(.L_x_20) ;  /* 0x00000001090c7547 */ /* 0x000fea000b800000 */
[----:B------:R-:W-:Y:S01]  /*1730*/  UCGABAR_WAIT ;  /* 0x0000000000007dc7 */ /* 0x000fe20008000000 */
[----:B------:R-:W-:Y:S01]  /*1740*/  CCTL.IVALL ;  /* 0x00000000ff00798f */ /* 0x000fe20002000000 */
[----:B------:R-:W-:Y:S05]  /*1750*/  BRA `(.L_x_21) ;  /* 0x0000000000047947 */ /* 0x000fea0003800000 */
.L_x_20:
[----:B------:R-:W-:Y:S06]  /*1760*/  BAR.SYNC.DEFER_BLOCKING 0x0 ;  /* 0x0000000000007b1d */ /* 0x000fec0000010000 */
.L_x_21:
[----:B------:R-:W-:Y:S05]  /*1770*/  BRA.U UP2, `(.L_x_22) ;  /* 0x0000002d022c7547 */ /* 0x000fea000b800000 */
[----:B------:R-:W2:Y:S01]  /*1780*/  LDCU UR51, c[0x0][0x394] ;  /* 0x00007280ff3377ac */ /* 0x000ea20008000800 */
[----:B------:R-:W3:Y:S01]  /*1790*/  LDC R2, c[0x0][0x5d8] ;  /* 0x00017600ff027b82 */ /* 0x000ee20000000800 */
[----:B------:R-:W-:Y:S01]  /*17a0*/  PLOP3.LUT P4, PT, PT, PT, UP6, 0x80, 0x8 ;  /* 0x000000000008781c */ /* 0x000fe20003f8f068 */
[----:B------:R-:W-:Y:S01]  /*17b0*/  IMAD.MOV.U32 R12, RZ, RZ, 0x1 ;  /* 0x00000001ff0c7424 */ /* 0x000fe200078e00ff */
[----:B------:R-:W-:Y:S01]  /*17c0*/  UISETP.NE.AND UP0, UPT, UR4, URZ, UPT ;  /* 0x000000ff0400728c */ /* 0x000fe2000bf05270 */
[----:B------:R-:W-:Y:S01]  /*17d0*/  ISETP.EQ.OR P5, PT, R8, RZ, P6 ;  /* 0x000000ff0800720c */ /* 0x000fe200037a2670 */
[----:B------:R-:W-:Y:S01]  /*17e0*/  UMOV UR45, 0x400 ;  /* 0x00000400002d7882 */ /* 0x000fe20000000000 */
[----:B------:R-:W-:Y:S01]  /*17f0*/  USEL UR47, URZ, 0x1, UP5 ;  /* 0x00000001ff2f7887 */ /* 0x000fe2000a800000 */
[----:B------:R-:W-:Y:S01]  /*1800*/  PLOP3.LUT P4, PT, P4, PT, PT, 0x8, 0x80 ;  /* 0x000000000080781c */ /* 0x000fe2000278e170 */
[----:B------:R-:W4:Y:S01]  /*1810*/  LDC R9, c[0x0][0x370] ;  /* 0x0000dc00ff097b82 */ /* 0x000f220000000800 */
[----:B------:R-:W-:Y:S01]  /*1820*/  ULEA UR45, UR48, UR45, 0x18 ;  /* 0x0000002d302d7291 */ /* 0x000fe2000f8ec0ff */
[----:B------:R-:W-:Y:S01]  /*1830*/  IMAD.MOV.U32 R11, RZ, RZ, RZ ;  /* 0x000000ffff0b7224 */ /* 0x000fe200078e00ff */
[----:B------:R-:W1:Y:S01]  /*1840*/  LDCU.64 UR54, c[0x0][0x348] ;  /* 0x00006900ff3677ac */ /* 0x000e620008000a00 */
[----:B------:R-:W-:-:S04]  /*1850*/  USEL UR47, UR47, 0x2, UP0 ;  /* 0x000000022f2f7887 */ /* 0x000fc80008000000 */
[----:B------:R-:W1:Y:S01]  /*1860*/  LDC R0, c[0x0][0x374] ;  /* 0x0000dd00ff007b82 */ /* 0x000e620000000800 */
[----:B--2---:R-:W-:Y:S02]  /*1870*/  UIADD3 UR5, UPT, UPT, UR51, 0x1f, URZ ;  /* 0x0000001f33057890 */ /* 0x004fe4000fffe0ff */
[----:B------:R-:W-:Y:S02]  /*1880*/  UIADD3 UR4, UPT, UPT, UR51, -0x1, URZ ;  /* 0xffffffff33047890 */ /* 0x000fe4000fffe0ff */
[----:B------:R-:W-:Y:S02]  /*1890*/  USHF.R.S32.HI UR53, URZ, 0x1f, UR5 ;  /* 0x0000001fff357899 */ /* 0x000fe40008011405 */
[----:B------:R-:W-:Y:S01]  /*18a0*/  UISETP.GE.U32.AND UP2, UPT, UR4, -0x3f, UPT ;  /* 0xffffffc10400788c */ /* 0x000fe2000bf46070 */
[----:B---3--:R-:W-:Y:S01]  /*18b0*/  VIADD R2, R2, 0x7f ;  /* 0x0000007f02027836 */ /* 0x008fe20000000000 */
[----:B------:R-:W-:Y:S02]  /*18c0*/  ULEA.HI UR53, UR53, UR5, URZ, 0x5 ;  /* 0x0000000535357291 */ /* 0x000fe4000f8f28ff */
[----:B------:R-:W-:-:S02]  /*18d0*/  UIADD3 UR51, UPT, UPT, UR51, 0x3e, URZ ;  /* 0x0000003e33337890 */ /* 0x000fc4000fffe0ff */
[----:B------:R-:W-:Y:S01]  /*18e0*/  USHF.R.S32.HI UR53, URZ, 0x5, UR53 ;  /* 0x00000005ff357899 */ /* 0x000fe20008011435 */
[----:B------:R-:W-:Y:S01]  /*18f0*/  SHF.R.S32.HI R13, RZ, 0x1f, R2 ;  /* 0x0000001fff0d7819 */ /* 0x000fe20000011402 */
[----:B------:R-:W-:Y:S02]  /*1900*/  UIADD3 UR50, UPT, UPT, UR45, 0x15600, UR44 ;  /* 0x000156002d327890 */ /* 0x000fe4000fffe02c */
[----:B------:R-:W-:Y:S01]  /*1910*/  UISETP.LT.U32.AND UP1, UPT, UR53, 0x22, UPT ;  /* 0x000000223500788c */ /* 0x000fe2000bf21070 */
[----:B------:R-:W-:Y:S01]  /*1920*/  LEA.HI R13, R13, R2, RZ, 0x7 ;  /* 0x000000020d0d7211 */ /* 0x000fe200078f38ff */
[----:B------:R-:W-:Y:S02]  /*1930*/  UMOV UR48, URZ ;  /* 0x000000ff00307c82 */ /* 0x000fe40008000000 */
[----:B------:R-:W-:Y:S01]  /*1940*/  USEL UR52, UR53, 0x22, UP1 ;  /* 0x0000002235347887 */ /* 0x000fe20008800000 */
[----:B------:R-:W-:-:S03]  /*1950*/  SHF.R.S32.HI R13, RZ, 0x7, R13 ;  /* 0x00000007ff0d7819 */ /* 0x000fc6000001140d */
[----:B------:R-:W-:Y:S02]  /*1960*/  UIADD3 UR46, UPT, UPT, UR52, -0x1, URZ ;  /* 0xffffffff342e7890 */ /* 0x000fe4000fffe0ff */
[----:B------:R-:W-:Y:S02]  /*1970*/  @UP2 UIADD3 UR46, UPT, UPT, UR52, URZ, URZ ;  /* 0x000000ff342e2290 */ /* 0x000fe4000fffe0ff */
[----:B-1----:R-:W-:Y:S02]  /*1980*/  UIADD3 UR49, UPT, UPT, UR53, -UR52, URZ ;  /* 0x8000003435317290 */ /* 0x002fe4000fffe0ff */
[----:B----4-:R-:W-:-:S12]  /*1990*/  UIADD3 UR46, UPT, UPT, UR46, 0x1, URZ ;  /* 0x000000012e2e7890 */ /* 0x010fd8000fffe0ff */
.L_x_40:
[-C--:B------:R-:W-:Y:S01]  /*19a0*/  IABS R5, R13.reuse ;  /* 0x0000000d00057213 */ /* 0x080fe20000000000 */
[----:B-1----:R-:W1:Y:S01]  /*19b0*/  LDC R7, c[0x0][0x5dc] ;  /* 0x00017700ff077b82 */ /* 0x002e620000000800 */
[----:B------:R-:W-:Y:S01]  /*19c0*/  IABS R3, R14 ;  /* 0x0000000e00037213 */ /* 0x000fe20000000000 */
[----:B------:R-:W-:Y:S01]  /*19d0*/  ULEA UR4, UR48, UR45, 0x3 ;  /* 0x0000002d30047291 */ /* 0x000fe2000f8e18ff */
[----:B------:R-:W2:Y:S01]  /*19e0*/  I2F.RP R18, R5 ;  /* 0x0000000500127306 */ /* 0x000ea20000209400 */
[----:B------:R-:W-:Y:S01]  /*19f0*/  IABS R2, R13 ;  /* 0x0000000d00027213 */ /* 0x000fe20000000000 */
[----:B------:R-:W-:Y:S01]  /*1a00*/  UISETP.GE.U32.AND UP0, UPT, UR51, 0x3f, UPT ;  /* 0x0000003f3300788c */ /* 0x000fe2000bf06070 */
[----:B------:R-:W-:Y:S01]  /*1a10*/  R2UR UR38, R15 ;  /* 0x000000000f2672ca */ /* 0x000fe200000e0000 */
[----:B------:R-:W-:Y:S01]  /*1a20*/  UMOV UR26, URZ ;  /* 0x000000ff001a7c82 */ /* 0x000fe20008000000 */
[----:B------:R-:W-:-:S03]  /*1a30*/  IADD3 R2, PT, PT, RZ, -R2, RZ ;  /* 0x80000002ff027210 */ /* 0x000fc60007ffe0ff */
[----:B--2---:R-:W2:Y:S08]  /*1a40*/  MUFU.RCP R18, R18 ;  /* 0x0000001200127308 */ /* 0x004eb00000001000 */
[----:B------:R-:W-:Y:S01]  /*1a50*/  USHF.L.U32 UR38, UR38, 0x6, URZ ;  /* 0x0000000626267899 */ /* 0x000fe200080006ff */
[----:B-1----:R-:W-:-:S04]  /*1a60*/  IABS R16, R7 ;  /* 0x0000000700107213 */ /* 0x002fc80000000000 */
[----:B------:R-:W1:Y:S01]  /*1a70*/  I2F.RP R6, R16 ;  /* 0x0000001000067306 */ /* 0x000e620000209400 */
[----:B--2---:R-:W-:-:S07]  /*1a80*/  VIADD R18, R18, 0xffffffe ;  /* 0x0ffffffe12127836 */ /* 0x004fce0000000000 */
[----:B------:R-:W2:Y:S08]  /*1a90*/  F2I.FTZ.U32.TRUNC.NTZ R19, R18 ;  /* 0x0000001200137305 */ /* 0x000eb0000021f000 */
[----:B-1----:R-:W1:Y:S01]  /*1aa0*/  MUFU.RCP R6, R6 ;  /* 0x0000000600067308 */ /* 0x002e620000001000 */
[----:B--2---:R-:W-:Y:S02]  /*1ab0*/  IMAD.MOV R4, RZ, RZ, -R19 ;  /* 0x000000ffff047224 */ /* 0x004fe400078e0a13 */
[----:B------:R-:W-:-:S02]  /*1ac0*/  IMAD.MOV.U32 R18, RZ, RZ, RZ ;  /* 0x000000ffff127224 */ /* 0x000fc400078e00ff */
[----:B------:R-:W-:-:S04]  /*1ad0*/  IMAD R4, R4, R5, RZ ;  /* 0x0000000504047224 */ /* 0x000fc800078e02ff */
[----:B------:R-:W-:-:S04]  /*1ae0*/  IMAD.HI.U32 R4, R19, R4, R18 ;  /* 0x0000000413047227 */ /* 0x000fc800078e0012 */
[----:B-1----:R-:W-:Y:S02]  /*1af0*/  VIADD R18, R6, 0xffffffe ;  /* 0x0ffffffe06127836 */ /* 0x002fe40000000000 */
[----:B------:R-:W-:Y:S02]  /*1b00*/  IMAD.HI.U32 R4, R4, R3, RZ ;  /* 0x0000000304047227 */ /* 0x000fe400078e00ff */
[----:B------:R-:W1:Y:S02]  /*1b10*/  F2I.FTZ.U32.TRUNC.NTZ R19, R18 ;  /* 0x0000001200137305 */ /* 0x000e64000021f000 */
[----:B------:R-:W-:-:S05]  /*1b20*/  IMAD R2, R4, R2, R3 ;  /* 0x0000000204027224 */ /* 0x000fca00078e0203 */
[----:B------:R-:W-:Y:S01]  /*1b30*/  ISETP.GT.U32.AND P1, PT, R5, R2, PT ;  /* 0x000000020500720c */ /* 0x000fe20003f24070 */
[----:B-1----:R-:W-:Y:S02]  /*1b40*/  IMAD.MOV R6, RZ, RZ, -R19 ;  /* 0x000000ffff067224 */ /* 0x002fe400078e0a13 */
[----:B------:R-:W-:Y:S02]  /*1b50*/  IMAD.MOV.U32 R18, RZ, RZ, RZ ;  /* 0x000000ffff127224 */ /* 0x000fe400078e00ff */
[----:B------:R-:W-:-:S08]  /*1b60*/  IMAD R6, R6, R16, RZ ;  /* 0x0000001006067224 */ /* 0x000fd000078e02ff */
[----:B------:R-:W-:Y:S01]  /*1b70*/  @!P1 IADD3 R4, PT, PT, R4, 0x1, RZ ;  /* 0x0000000104049810 */ /* 0x000fe20007ffe0ff */
[----:B------:R-:W-:Y:S01]  /*1b80*/  @!P1 IMAD.IADD R2, R2, 0x1, -R5 ;  /* 0x0000000102029824 */ /* 0x000fe200078e0a05 */
[----:B------:R-:W-:Y:S01]  /*1b90*/  ISETP.NE.AND P1, PT, R13, RZ, PT ;  /* 0x000000ff0d00720c */ /* 0x000fe20003f25270 */
[----:B------:R-:W-:-:S03]  /*1ba0*/  IMAD.HI.U32 R6, R19, R6, R18 ;  /* 0x0000000613067227 */ /* 0x000fc600078e0012 */
[----:B---3--:R-:W-:Y:S02]  /*1bb0*/  ISETP.GE.U32.AND P2, PT, R2, R5, PT ;  /* 0x000000050200720c */ /* 0x008fe40003f46070 */
[----:B------:R-:W-:Y:S01]  /*1bc0*/  LOP3.LUT R2, R14, R13, RZ, 0x3c, !PT ;  /* 0x0000000d0e027212 */ /* 0x000fe200078e3cff */
[----:B------:R-:W1:Y:S03]  /*1bd0*/  LDC R5, c[0x0][0x5e0] ;  /* 0x00017800ff057b82 */ /* 0x000e660000000800 */
[----:B------:R-:W-:-:S07]  /*1be0*/  ISETP.GE.AND P0, PT, R2, RZ, PT ;  /* 0x000000ff0200720c */ /* 0x000fce0003f06270 */
[----:B------:R-:W-:-:S06]  /*1bf0*/  @P2 VIADD R4, R4, 0x1 ;  /* 0x0000000104042836 */ /* 0x000fcc0000000000 */
[----:B------:R-:W-:Y:S02]  /*1c00*/  @!P0 IADD3 R4, PT, PT, -R4, RZ, RZ ;  /* 0x000000ff04048210 */ /* 0x000fe40007ffe1ff */
[----:B------:R-:W-:-:S04]  /*1c10*/  @!P1 LOP3.LUT R4, RZ, R13, RZ, 0x33, !PT ;  /* 0x0000000dff049212 */ /* 0x000fc800078e33ff */
[----:B------:R-:W-:Y:S02]  /*1c20*/  IABS R3, R4 ;  /* 0x0000000400037213 */ /* 0x000fe40000000000 */
[----:B-1----:R-:W-:-:S03]  /*1c30*/  IABS R2, R5 ;  /* 0x0000000500027213 */ /* 0x002fc60000000000 */
[----:B------:R-:W-:Y:S01]  /*1c40*/  IMAD.MOV.U32 R17, RZ, RZ, R3 ;  /* 0x000000ffff117224 */ /* 0x000fe200078e0003 */
[----:B------:R-:W1:Y:S03]  /*1c50*/  I2F.RP R18, R2 ;  /* 0x0000000200127306 */ /* 0x000e660000209400 */
[----:B------:R-:W-:-:S05]  /*1c60*/  IMAD.HI.U32 R6, R6, R17, RZ ;  /* 0x0000001106067227 */ /* 0x000fca00078e00ff */
[----:B------:R-:W-:-:S05]  /*1c70*/  IADD3 R3, PT, PT, -R6, RZ, RZ ;  /* 0x000000ff06037210 */ /* 0x000fca0007ffe1ff */
[C---:B------:R-:W-:Y:S01]  /*1c80*/  IMAD R3, R16.reuse, R3, R17 ;  /* 0x0000000310037224 */ /* 0x040fe200078e0211 */
[----:B-1----:R-:W1:Y:S04]  /*1c90*/  MUFU.RCP R18, R18 ;  /* 0x0000001200127308 */ /* 0x002e680000001000 */
[----:B------:R-:W-:-:S13]  /*1ca0*/  ISETP.GT.U32.AND P1, PT, R16, R3, PT ;  /* 0x000000031000720c */ /* 0x000fda0003f24070 */
[----:B------:R-:W-:Y:S01]  /*1cb0*/  @!P1 IMAD.IADD R3, R3, 0x1, -R16 ;  /* 0x0000000103039824 */ /* 0x000fe200078e0a10 */
[----:B------:R-:W-:Y:S01]  /*1cc0*/  @!P1 IADD3 R6, PT, PT, R6, 0x1, RZ ;  /* 0x0000000106069810 */ /* 0x000fe20007ffe0ff */
[----:B-1----:R-:W-:Y:S01]  /*1cd0*/  VIADD R18, R18, 0xffffffe ;  /* 0x0ffffffe12127836 */ /* 0x002fe20000000000 */
[----:B------:R-:W-:Y:S02]  /*1ce0*/  ISETP.NE.AND P1, PT, R7, RZ, PT ;  /* 0x000000ff0700720c */ /* 0x000fe40003f25270 */
[----:B------:R-:W-:Y:S01]  /*1cf0*/  ISETP.GE.U32.AND P2, PT, R3, R16, PT ;  /* 0x000000100300720c */ /* 0x000fe20003f46070 */
[----:B------:R-:W1:Y:S01]  /*1d00*/  F2I.FTZ.U32.TRUNC.NTZ R19, R18 ;  /* 0x0000001200137305 */ /* 0x000e62000021f000 */
[----:B------:R-:W-:Y:S02]  /*1d10*/  LOP3.LUT R3, R4, R7, RZ, 0x3c, !PT ;  /* 0x0000000704037212 */ /* 0x000fe400078e3cff */
[----:B------:R-:W-:Y:S02]  /*1d20*/  SHF.L.U32 R16, R12, 0x1f, RZ ;  /* 0x0000001f0c107819 */ /* 0x000fe400000006ff */
[----:B------:R-:W-:-:S07]  /*1d30*/  ISETP.GE.AND P0, PT, R3, RZ, PT ;  /* 0x000000ff0300720c */ /* 0x000fce0003f06270 */
[----:B------:R-:W-:Y:S01]  /*1d40*/  @P2 VIADD R6, R6, 0x1 ;  /* 0x0000000106062836 */ /* 0x000fe20000000000 */
[----:B------:R2:W3:Y:S01]  /*1d50*/  SYNCS.PHASECHK.TRANS64.TRYWAIT P2, [UR4+0x110], R16 ;  /* 0x00011010ff0075a7 */ /* 0x0004e20008041104 */
[----:B-1----:R-:W-:Y:S02]  /*1d60*/  IMAD.MOV R3, RZ, RZ, -R19 ;  /* 0x000000ffff037224 */ /* 0x002fe400078e0a13 */
[----:B------:R-:W-:Y:S02]  /*1d70*/  IMAD.MOV.U32 R18, RZ, RZ, RZ ;  /* 0x000000ffff127224 */ /* 0x000fe400078e00ff */
[----:B------:R-:W-:Y:S02]  /*1d80*/  @!P0 IADD3 R6, PT, PT, -R6, RZ, RZ ;  /* 0x000000ff06068210 */ /* 0x000fe40007ffe1ff */
[----:B------:R-:W-:Y:S01]  /*1d90*/  @!P1 LOP3.LUT R6, RZ, R7, RZ, 0x33, !PT ;  /* 0x00000007ff069212 */ /* 0x000fe200078e33ff */
[----:B--2---:R-:W-:-:S03]  /*1da0*/  IMAD R16, R3, R2, RZ ;  /* 0x0000000203107224 */ /* 0x004fc600078e02ff */
[----:B------:R-:W-:Y:S01]  /*1db0*/  IABS R3, R6 ;  /* 0x0000000600037213 */ /* 0x000fe20000000000 */
[----:B------:R-:W-:-:S04]  /*1dc0*/  IMAD.HI.U32 R17, R19, R16, R18 ;  /* 0x0000001013117227 */ /* 0x000fc800078e0012 */
[----:B------:R-:W-:-:S04]  /*1dd0*/  IMAD.MOV.U32 R16, RZ, RZ, R3 ;  /* 0x000000ffff107224 */ /* 0x000fc800078e0003 */
[----:B------:R-:W-:-:S05]  /*1de0*/  IMAD.HI.U32 R17, R17, R16, RZ ;  /* 0x0000001011117227 */ /* 0x000fca00078e00ff */
[----:B------:R-:W-:-:S05]  /*1df0*/  IADD3 R3, PT, PT, -R17, RZ, RZ ;  /* 0x000000ff11037210 */ /* 0x000fca0007ffe1ff */
[----:B------:R-:W-:-:S05]  /*1e00*/  IMAD R3, R2, R3, R16 ;  /* 0x0000000302037224 */ /* 0x000fca00078e0210 */
[----:B------:R-:W-:-:S13]  /*1e10*/  ISETP.GT.U32.AND P1, PT, R2, R3, PT ;  /* 0x000000030200720c */ /* 0x000fda0003f24070 */
[----:B------:R-:W-:Y:S01]  /*1e20*/  @!P1 IMAD.IADD R3, R3, 0x1, -R2 ;  /* 0x0000000103039824 */ /* 0x000fe200078e0a02 */
[----:B------:R-:W-:Y:S02]  /*1e30*/  @!P1 IADD3 R17, PT, PT, R17, 0x1, RZ ;  /* 0x0000000111119810 */ /* 0x000fe40007ffe0ff */
[----:B------:R-:W-:Y:S02]  /*1e40*/  ISETP.NE.AND P1, PT, R5, RZ, PT ;  /* 0x000000ff0500720c */ /* 0x000fe40003f25270 */
[----:B------:R-:W-:Y:S01]  /*1e50*/  ISETP.GE.U32.AND P3, PT, R3, R2, PT ;  /* 0x000000020300720c */ /* 0x000fe20003f66070 */
[----:B------:R-:W-:Y:S01]  /*1e60*/  IMAD.MOV R2, RZ, RZ, -R4 ;  /* 0x000000ffff027224 */ /* 0x000fe200078e0a04 */
[----:B------:R-:W-:-:S03]  /*1e70*/  LOP3.LUT R3, R6, R5, RZ, 0x3c, !PT ;  /* 0x0000000506037212 */ /* 0x000fc600078e3cff */
[----:B------:R-:W-:Y:S01]  /*1e80*/  IMAD R2, R13, R2, R14 ;  /* 0x000000020d027224 */ /* 0x000fe200078e020e */
[----:B------:R-:W-:Y:S02]  /*1e90*/  ISETP.GE.AND P0, PT, R3, RZ, PT ;  /* 0x000000ff0300720c */ /* 0x000fe40003f06270 */
[----:B------:R-:W-:Y:S02]  /*1ea0*/  IADD3 R3, PT, PT, -R6, RZ, RZ ;  /* 0x000000ff06037210 */ /* 0x000fe40007ffe1ff */
[----:B------:R-:W-:-:S03]  /*1eb0*/  R2UR UR10, R2 ;  /* 0x00000000020a72ca */ /* 0x000fc600000e0000 */
[----:B------:R-:W-:Y:S02]  /*1ec0*/  @P3 VIADD R17, R17, 0x1 ;  /* 0x0000000111113836 */ /* 0x000fe40000000000 */
[----:B------:R-:W-:-:S04]  /*1ed0*/  IMAD R4, R7, R3, R4 ;  /* 0x0000000307047224 */ /* 0x000fc800078e0204 */
[----:B------:R-:W-:Y:S01]  /*1ee0*/  @!P0 IMAD.MOV R17, RZ, RZ, -R17 ;  /* 0x000000ffff118224 */ /* 0x000fe200078e0a11 */
[----:B------:R-:W-:-:S03]  /*1ef0*/  @!P1 LOP3.LUT R17, RZ, R5, RZ, 0x33, !PT ;  /* 0x00000005ff119212 */ /* 0x000fc600078e33ff */
[----:B------:R-:W-:Y:S02]  /*1f00*/  USHF.L.U32 UR10, UR10, 0x7, URZ ;  /* 0x000000070a0a7899 */ /* 0x000fe400080006ff */
[----:B------:R-:W-:-:S04]  /*1f10*/  IMAD.MOV R2, RZ, RZ, -R17 ;  /* 0x000000ffff027224 */ /* 0x000fc800078e0a11 */
[----:B------:R-:W-:Y:S01]  /*1f20*/  IMAD R5, R5, R2, R6 ;  /* 0x0000000205057224 */ /* 0x000fe200078e0206 */
[----:B---3--:R-:W-:Y:S06]  /*1f30*/  BRA.U !UP0, `(.L_x_23) ;  /* 0x00000005087c7547 */ /* 0x008fec000b800000 */
[----:B------:R-:W1:Y:S01]  /*1f40*/  LDC.64 R2, c[0x0][0x5f8] ;  /* 0x00017e00ff027b82 */ /* 0x000e620000000a00 */
[----:B------:R-:W2:Y:S01]  /*1f50*/  LDCU UR5, c[0x0][0x5c8] ;  /* 0x0000b900ff0577ac */ /* 0x000ea20008000800 */
[----:B------:R-:W1:Y:S06]  /*1f60*/  LDCU.64 UR8, c[0x0][0x5c0] ;  /* 0x0000b800ff0877ac */ /* 0x000e6c0008000a00 */
[----:B------:R-:W2:Y:S01]  /*1f70*/  LDC R6, c[0x0][0x600] ;  /* 0x00018000ff067b82 */ /* 0x000ea20000000800 */
[----:B------:R-:W3:Y:S01]  /*1f80*/  LDCU UR30, c[0x0][0x5a8] ;  /* 0x0000b500ff1e77ac */ /* 0x000ee20008000800 */
[----:B------:R-:W4:Y:S01]  /*1f90*/  LDCU UR29, c[0x0][0x59c] ;  /* 0x0000b380ff1d77ac */ /* 0x000f220008000800 */
[----:B------:R-:W1:Y:S01]  /*1fa0*/  LDCU UR28, c[0x0][0x590] ;  /* 0x0000b200ff1c77ac */ /* 0x000e620008000800 */
[----:B------:R-:W1:Y:S02]  /*1fb0*/  LDCU UR27, c[0x0][0x594] ;  /* 0x0000b280ff1b77ac */ /* 0x000e640008000800 */
[----:B-1----:R-:W-:Y:S01]  /*1fc0*/  IMAD R2, R4, UR8, R2 ;  /* 0x0000000804027c24 */ /* 0x002fe2000f8e0202 */
[----:B------:R-:W1:Y:S01]  /*1fd0*/  LDCU UR25, c[0x0][0x598] ;  /* 0x0000b300ff1977ac */ /* 0x000e620008000800 */
[----:B------:R-:W-:Y:S01]  /*1fe0*/  IMAD R7, R5, UR9, R3 ;  /* 0x0000000905077c24 */ /* 0x000fe2000f8e0203 */
[----:B------:R-:W1:Y:S01]  /*1ff0*/  LDCU UR24, c[0x0][0x5ac] ;  /* 0x0000b580ff1877ac */ /* 0x000e620008000800 */
[----:B--2---:R-:W-:Y:S01]  /*2000*/  IMAD R6, R17, UR5, R6 ;  /* 0x0000000511067c24 */ /* 0x004fe2000f8e0206 */
[----:B------:R-:W2:Y:S01]  /*2010*/  LDCU UR22, c[0x0][0x5b0] ;  /* 0x0000b600ff1677ac */ /* 0x000ea20008000800 */
[----:B------:R-:W1:Y:S01]  /*2020*/  LDCU UR15, c[0x0][0x5cc] ;  /* 0x0000b980ff0f77ac */ /* 0x000e620008000800 */
[----:B------:R-:W1:Y:S01]  /*2030*/  LDCU UR4, c[0x0][0x5ec] ;  /* 0x0000bd80ff0477ac */ /* 0x000e620008000800 */
[----:B------:R-:W1:Y:S01]  /*2040*/  LDCU.64 UR20, c[0x0][0x5a0] ;  /* 0x0000b400ff1477ac */ /* 0x000e620008000a00 */
[----:B------:R-:W1:Y:S01]  /*2050*/  LDCU.64 UR18, c[0x0][0x5d0] ;  /* 0x0000ba00ff1277ac */ /* 0x000e620008000a00 */
[----:B------:R-:W1:Y:S01]  /*2060*/  LDCU.64 UR6, c[0x0][0x5f0] ;  /* 0x0000be00ff0677ac */ /* 0x000e620008000a00 */
[----:B------:R-:W-:Y:S01]  /*2070*/  UMOV UR31, URZ ;  /* 0x000000ff001f7c82 */ /* 0x000fe20008000000 */
[----:B---34-:R-:W-:-:S05]  /*2080*/  UMOV UR43, UR48 ;  /* 0x00000030002b7c82 */ /* 0x018fca0008000000 */
.L_x_29:
[----:B------:R-:W-:Y:S01]  /*2090*/  @!P6 MOV R14, 0x1800 ;  /* 0x00001800000ee802 */ /* 0x000fe20000000f00 */
[----:B------:R-:W-:Y:S01]  /*20a0*/  ULEA UR37, UR43, UR45, 0x3 ;  /* 0x0000002d2b257291 */ /* 0x000fe2000f8e18ff */
[----:B---3--:R-:W-:Y:S11]  /*20b0*/  @P2 BRA `(.L_x_24) ;  /* 0x00000000000c2947 */ /* 0x008ff60003800000 */
[----:B------:R-:W-:Y:S04]  /*20c0*/  SHF.L.U32 R15, R12, 0x1f, RZ ;  /* 0x0000001f0c0f7819 */ /* 0x000fe800000006ff */
[----:B------:R-:W3:Y:S02]  /*20d0*/  SYNCS.PHASECHK.TRANS64.TRYWAIT P0, [UR37+0x110], R15 ;  /* 0x0001100fff0075a7 */ /* 0x000ee40008001125 */
[----:B---3--:R-:W-:Y:S05]  /*20e0*/  @!P0 BRA `(.L_x_25) ;  /* 0x0000007400688947 */ /* 0x008fea0003800000 */
.L_x_24:
[----:B------:R4:W-:Y:S01]  /*20f0*/  @!P6 SYNCS.ARRIVE.TRANS64 RZ, [UR37], R14 ;  /* 0x0000000effffe9a7 */ /* 0x0009e20008000025 */
[----:B------:R-:W-:Y:S04]  /*2100*/  ULOP3.LUT UR5, UR47, 0x2, URZ, 0xfc, !UPT ;  /* 0x000000022f057892 */ /* 0x000fe8000f8efcff */
[----:B------:R-:W-:Y:S09]  /*2110*/  UISETP.NE.AND UP0, UPT, UR5, 0x2, UPT ;  /* 0x000000020500788c */ /* 0x000ff2000bf05270 */
[----:B------:R-:W-:Y:S05]  /*2120*/  BRA.U UP0, `(.L_x_26) ;  /* 0x0000000100047547 */ /* 0x000fea000b800000 */
[----:B-12---:R-:W-:Y:S05]  /*2130*/  BPT.TRAP 0x1 ;  /* 0x000000040000795c */ /* 0x006fea0000300000 */
.L_x_26:
[----:B------:R-:W-:Y:S04]  /*2140*/  BSSY.RECONVERGENT B0, `(.L_x_27) ;  /* 0x0000003000007945 */ /* 0x000fe80003800200 */
[----:B------:R-:W-:Y:S05]  /*2150*/  @P5 BRA `(.L_x_28) ;  /* 0x0000000000045947 */ /* 0x000fea0003800000 */
[----:B-12---:R-:W-:Y:S05]  /*2160*/  BPT.TRAP 0x1 ;  /* 0x000000040000795c */ /* 0x006fea0000300000 */
.L_x_28:
[----:B-12---:R-:W-:Y:S05]  /*2170*/  BSYNC.RECONVERGENT B0 ;  /* 0x0000000000007941 */ /* 0x006fea0003800200 */
.L_x_27:
[----:B------:R-:W-:Y:S02]  /*2180*/  UIADD3 UR48, UPT, UPT, UR43, 0x1, URZ ;  /* 0x000000012b307890 */ /* 0x000fe4000fffe0ff */
[----:B------:R-:W-:Y:S02]  /*2190*/  USHF.L.U32 UR39, UR31, 0x5, URZ ;  /* 0x000000051f277899 */ /* 0x000fe400080006ff */
[----:B------:R-:W-:Y:S02]  /*21a0*/  UISETP.NE.AND UP0, UPT, UR48, 0x22, UPT ;  /* 0x000000223000788c */ /* 0x000fe4000bf05270 */
[----:B------:R-:W-:Y:S02]  /*21b0*/  ULOP3.LUT UR5, UR39, UR23, URZ, 0xfc, !UPT ;  /* 0x0000001727057292 */ /* 0x000fe4000f8efcff */
[----:B------:R-:W-:Y:S02]  /*21c0*/  USEL UR34, URZ, 0x1, UP0 ;  /* 0x00000001ff227887 */ /* 0x000fe40008000000 */
[----:B------:R-:W-:Y:S01]  /*21d0*/  USEL UR48, UR48, URZ, UP0 ;  /* 0x000000ff30307287 */ /* 0x000fe20008000000 */
[----:B------:R-:W-:Y:S03]  /*21e0*/  ELECT P0, URZ, PT ;  /* 0x0000000000ff782f */ /* 0x000fe60003800000 */
[----:B------:R-:W-:Y:S01]  /*21f0*/  ULEA UR9, UR48, UR45, 0x3 ;  /* 0x0000002d30097291 */ /* 0x000fe2000f8e18ff */
[----:B------:R-:W-:Y:S01]  /*2200*/  LOP3.LUT R12, R12, UR34, RZ, 0x3c, !PT ;  /* 0x000000220c0c7c12 */ /* 0x000fe2000f8e3cff */
[----:B------:R-:W-:Y:S02]  /*2210*/  UIMAD.WIDE.U32 UR16, UR5, UR27, URZ ;  /* 0x0000001b051072a5 */ /* 0x000fe4000f8e00ff */
[----:B------:R-:W-:Y:S01]  /*2220*/  UISETP.NE.AND UP0, UPT, UR28, 0x1, UPT ;  /* 0x000000011c00788c */ /* 0x000fe2000bf05270 */
[----:B---3--:R-:W-:Y:S01]  /*2230*/  SHF.L.U32 R3, R12, 0x1f, RZ ;  /* 0x0000001f0c037819 */ /* 0x008fe200000006ff */
[----:B------:R-:W-:Y:S02]  /*2240*/  USHF.R.U32.HI UR16, URZ, UR25, UR17 ;  /* 0x00000019ff107299 */ /* 0x000fe40008011611 */
[----:B------:R-:W-:Y:S01]  /*2250*/  UISETP.NE.AND UP2, UPT, UR30, 0x1, UPT ;  /* 0x000000011e00788c */ /* 0x000fe2000bf45270 */
[----:B------:R1:W3:Y:S01]  /*2260*/  SYNCS.PHASECHK.TRANS64.TRYWAIT P2, [UR9+0x110], R3 ;  /* 0x00011003ff0075a7 */ /* 0x0002e20008041109 */
[----:B------:R-:W-:Y:S01]  /*2270*/  USEL UR16, UR5, UR16, !UP0 ;  /* 0x0000001005107287 */ /* 0x000fe2000c000000 */
[----:B----4-:R-:W-:Y:S01]  /*2280*/  @P0 IMAD.U32 R14, R7, 0x20, R2 ;  /* 0x00000020070e0824 */ /* 0x010fe200078e0002 */
[----:B------:R-:W-:Y:S02]  /*2290*/  UISETP.NE.AND UP0, UPT, UR29, 0x1, UPT ;  /* 0x000000011d00788c */ /* 0x000fe4000bf05270 */
[----:B------:R-:W-:Y:S01]  /*22a0*/  UIMAD.WIDE.U32 UR32, UR16, UR20, URZ ;  /* 0x00000014102072a5 */ /* 0x000fe2000f8e00ff */
[----:B------:R-:W-:Y:S01]  /*22b0*/  @P0 IMAD.U32 R14, R6, 0x400, R14 ;  /* 0x00000400060e0824 */ /* 0x000fe200078e000e */
[----:B------:R-:W-:Y:S02]  /*22c0*/  UIADD3 UR26, UPT, UPT, -UR16, URZ, URZ ;  /* 0x000000ff101a7290 */ /* 0x000fe4000fffe1ff */
[----:B------:R-:W-:Y:S02]  /*22d0*/  USHF.R.U32.HI UR17, URZ, UR21, UR33 ;  /* 0x00000015ff117299 */ /* 0x000fe40008011621 */
[----:B------:R-:W-:Y:S01]  /*22e0*/  UIADD3 UR34, UP1, UPT, UR54, 0x80, URZ ;  /* 0x0000008036227890 */ /* 0x000fe2000ff3e0ff */
[----:B------:R-:W-:Y:S01]  /*22f0*/  @P0 R2UR UR41, R14 ;  /* 0x000000000e2902ca */ /* 0x000fe200000e0000 */
[----:B------:R-:W-:Y:S02]  /*2300*/  USEL UR17, UR16, UR17, !UP0 ;  /* 0x0000001110117287 */ /* 0x000fe4000c000000 */
[----:B------:R-:W-:Y:S02]  /*2310*/  ULEA UR42, UR43, UR45, 0xb ;  /* 0x0000002d2b2a7291 */ /* 0x000fe4000f8e58ff */
[----:B------:R-:W-:Y:S02]  /*2320*/  UIMAD.WIDE.U32 UR32, UR17, UR24, URZ ;  /* 0x00000018112072a5 */ /* 0x000fe4000f8e00ff */
[----:B------:R-:W-:Y:S02]  /*2330*/  UIADD3 UR32, UPT, UPT, -UR17, URZ, URZ ;  /* 0x000000ff11207290 */ /* 0x000fe4000fffe1ff */
[----:B------:R-:W-:Y:S02]  /*2340*/  USHF.R.U32.HI UR14, URZ, UR22, UR33 ;  /* 0x00000016ff0e7299 */ /* 0x000fe40008011621 */
[----:B------:R-:W-:Y:S01]  /*2350*/  UIMAD UR5, UR28, UR26, UR5 ;  /* 0x0000001a1c0572a4 */ /* 0x000fe2000f8e0205 */
[----:B-1----:R-:W-:Y:S01]  /*2360*/  IMAD.MOV.U32 R3, RZ, RZ, 0x3 ;  /* 0x00000003ff037424 */ /* 0x002fe200078e00ff */
[----:B------:R-:W-:Y:S01]  /*2370*/  USEL UR14, UR17, UR14, !UP2 ;  /* 0x0000000e110e7287 */ /* 0x000fe2000d000000 */
[----:B------:R-:W-:Y:S01]  /*2380*/  IMAD.U32 R14, RZ, RZ, UR41 ;  /* 0x00000029ff0e7e24 */ /* 0x000fe2000f8e00ff */
[----:B------:R-:W-:Y:S02]  /*2390*/  UIADD3.X UR35, UPT, UPT, URZ, UR55, URZ, UP1, !UPT ;  /* 0x00000037ff237290 */ /* 0x000fe40008ffe4ff */
[----:B------:R-:W-:Y:S01]  /*23a0*/  UIADD3 UR36, UPT, UPT, UR42, 0x4600, URZ ;  /* 0x000046002a247890 */ /* 0x000fe2000fffe0ff */
[----:B------:R-:W-:Y:S01]  /*23b0*/  @P0 R2UR UR9, R3 ;  /* 0x00000000030902ca */ /* 0x000fe200000e0000 */
[----:B------:R-:W-:Y:S02]  /*23c0*/  UIADD3 UR26, UPT, UPT, -UR14, URZ, URZ ;  /* 0x000000ff0e1a7290 */ /* 0x000fe4000fffe1ff */
[----:B------:R-:W-:Y:S02]  /*23d0*/  UIMAD UR16, UR29, UR32, UR16 ;  /* 0x000000201d1072a4 */ /* 0x000fe4000f8e0210 */
[----:B------:R-:W-:Y:S02]  /*23e0*/  ULEA UR43, UR43, UR44, 0xc ;  /* 0x0000002c2b2b7291 */ /* 0x000fe4000f8e60ff */
[----:B------:R-:W-:Y:S02]  /*23f0*/  UIADD3 UR40, UP0, UPT, UR54, 0x180, URZ ;  /* 0x0000018036287890 */ /* 0x000fe4000ff1e0ff */
[----:B------:R-:W-:Y:S02]  /*2400*/  UIMAD UR17, UR30, UR26, UR17 ;  /* 0x0000001a1e1172a4 */ /* 0x000fe4000f8e0211 */
[----:B------:R-:W-:Y:S02]  /*2410*/  UIMAD UR11, UR5, UR15, UR4 ;  /* 0x0000000f050b72a4 */ /* 0x000fe4000f8e0204 */
[----:B------:R-:W-:Y:S01]  /*2420*/  UIMAD UR12, UR16, UR18, UR6 ;  /* 0x00000012100c72a4 */ /* 0x000fe2000f8e0206 */
[----:B------:R-:W-:Y:S01]  /*2430*/  IMAD.U32 R3, RZ, RZ, UR9 ;  /* 0x00000009ff037e24 */ /* 0x000fe2000f8e00ff */
[----:B------:R-:W-:Y:S01]  /*2440*/  UMOV UR56, 0x0 ;  /* 0x0000000000387882 */ /* 0x000fe20000000000 */
[----:B------:R-:W-:Y:S01]  /*2450*/  UMOV UR57, 0x10000000 ;  /* 0x1000000000397882 */ /* 0x000fe20000000000 */
[----:B------:R-:W-:Y:S01]  /*2460*/  UIADD3 UR8, UPT, UPT, UR45, 0x15600, UR43 ;  /* 0x000156002d087890 */ /* 0x000fe2000fffe02b */
[----:B------:R4:W-:Y:S01]  /*2470*/  UTMALDG.2D [UR36], [UR34], desc[UR56] ;  /* 0x00003824220075b4 */ /* 0x0009e20008009000 */
[----:B------:R-:W-:Y:S01]  /*2480*/  UIMAD UR13, UR17, UR19, UR7 ;  /* 0x00000013110d72a4 */ /* 0x000fe2000f8e0207 */
[----:B------:R-:W-:Y:S01]  /*2490*/  @P0 PRMT R3, R14, 0x5410, R3 ;  /* 0x000054100e030816 */ /* 0x000fe20000000003 */
[----:B------:R-:W-:Y:S01]  /*24a0*/  UIADD3.X UR41, UPT, UPT, URZ, UR55, URZ, UP0, !UPT ;  /* 0x00000037ff297290 */ /* 0x000fe200087fe4ff */
[----:B------:R-:W-:Y:S02]  /*24b0*/  UMOV UR9, UR37 ;  /* 0x0000002500097c82 */ /* 0x000fe40008000000 */
[----:B------:R-:W-:Y:S01]  /*24c0*/  @P0 R2UR UR42, R3 ;  /* 0x00000000032a02ca */ /* 0x000fe200000e0000 */
[----:B------:R-:W-:Y:S01]  /*24d0*/  UIADD3 UR31, UPT, UPT, UR31, 0x1, URZ ;  /* 0x000000011f1f7890 */ /* 0x000fe2000fffe0ff */
[----:B------:R-:W-:Y:S01]  /*24e0*/  UMOV UR26, UR46 ;  /* 0x0000002e001a7c82 */ /* 0x000fe20008000000 */
[----:B------:R-:W-:Y:S02]  /*24f0*/  UMOV UR43, UR48 ;  /* 0x00000030002b7c82 */ /* 0x000fe40008000000 */
[----:B------:R-:W-:Y:S08]  /*2500*/  UISETP.NE.AND UP0, UPT, UR31, UR46, UPT ;  /* 0x0000002e1f00728c */ /* 0x000ff0000bf05270 */
[----:B------:R4:W-:Y:S02]  /*2510*/  UTMALDG.5D.IM2COL.MULTICAST [UR8], [UR40], UR42 ;  /* 0x00000008280073b4 */ /* 0x0009e4000806082a */
[----:B----4-:R-:W-:Y:S05]  /*2520*/  BRA.U UP0, `(.L_x_29) ;  /* 0xfffffff900d87547 */ /* 0x010fea000b83ffff */
.L_x_23:
[----:B------:R-:W-:Y:S01]  /*2530*/  ULEA UR4, UR48, UR45, 0x3 ;  /* 0x0000002d30047291 */ /* 0x000fe2000f8e18ff */
[----:B------:R-:W-:Y:S01]  /*2540*/  SHF.L.U32 R2, R12, 0x1f, RZ ;  /* 0x0000001f0c027819 */ /* 0x000fe200000006ff */
[----:B------:R-:W-:Y:S01]  /*2550*/  @!P4 SYNCS.ARRIVE.TRANS64.A1T0 RZ, [UR45+0x248], RZ ;  /* 0x000248ffffffc9a7 */ /* 0x000fe2000810002d */
[----:B------:R-:W-:-:S06]  /*2560*/  UISETP.GT.AND UP0, UPT, UR53, UR52, UPT ;  /* 0x000000343500728c */ /* 0x000fcc000bf04270 */
[----:B------:R1:W2:Y:S03]  /*2570*/  SYNCS.PHASECHK.TRANS64.TRYWAIT P1, [UR4+0x110], R2 ;  /* 0x00011002ff0075a7 */ /* 0x0002a60008021104 */
[----:B------:R-:W-:Y:S05]  /*2580*/  BRA.U !UP0, `(.L_x_30) ;  /* 0x00000005087c7547 */ /* 0x000fea000b800000 */
[----:B-1----:R-:W1:Y:S01]  /*2590*/  LDC.64 R2, c[0x0][0x5f8] ;  /* 0x00017e00ff027b82 */ /* 0x002e620000000a00 */
[----:B------:R-:W4:Y:S01]  /*25a0*/  LDCU UR5, c[0x0][0x5c8] ;  /* 0x0000b900ff0577ac */ /* 0x000f220008000800 */
[----:B------:R-:W1:Y:S06]  /*25b0*/  LDCU.64 UR16, c[0x0][0x5c0] ;  /* 0x0000b800ff1077ac */ /* 0x000e6c0008000a00 */
[----:B------:R-:W4:Y:S01]  /*25c0*/  LDC R6, c[0x0][0x600] ;  /* 0x00018000ff067b82 */ /* 0x000f220000000800 */
[----:B------:R-:W1:Y:S01]  /*25d0*/  LDCU UR32, c[0x0][0x5a8] ;  /* 0x0000b500ff2077ac */ /* 0x000e620008000800 */
[----:B------:R-:W1:Y:S01]  /*25e0*/  LDCU UR31, c[0x0][0x59c] ;  /* 0x0000b380ff1f77ac */ /* 0x000e620008000800 */
[----:B------:R-:W1:Y:S01]  /*25f0*/  LDCU UR30, c[0x0][0x590] ;  /* 0x0000b200ff1e77ac */ /* 0x000e620008000800 */
[----:B------:R-:W1:Y:S02]  /*2600*/  LDCU UR29, c[0x0][0x594] ;  /* 0x0000b280ff1d77ac */ /* 0x000e640008000800 */
[----:B-1----:R-:W-:Y:S01]  /*2610*/  IMAD R2, R4, UR16, R2 ;  /* 0x0000001004027c24 */ /* 0x002fe2000f8e0202 */
[----:B------:R-:W1:Y:S01]  /*2620*/  LDCU UR28, c[0x0][0x598] ;  /* 0x0000b300ff1c77ac */ /* 0x000e620008000800 */
[----:B------:R-:W-:Y:S01]  /*2630*/  IMAD R3, R5, UR17, R3 ;  /* 0x0000001105037c24 */ /* 0x000fe2000f8e0203 */
[----:B------:R-:W1:Y:S01]  /*2640*/  LDCU UR27, c[0x0][0x5ac] ;  /* 0x0000b580ff1b77ac */ /* 0x000e620008000800 */
[----:B----4-:R-:W-:Y:S01]  /*2650*/  IMAD R6, R17, UR5, R6 ;  /* 0x0000000511067c24 */ /* 0x010fe2000f8e0206 */
[----:B------:R-:W4:Y:S01]  /*2660*/  LDCU UR15, c[0x0][0x5b0] ;  /* 0x0000b600ff0f77ac */ /* 0x000f220008000800 */
[----:B------:R-:W1:Y:S01]  /*2670*/  LDCU UR9, c[0x0][0x5cc] ;  /* 0x0000b980ff0977ac */ /* 0x000e620008000800 */
[----:B------:R-:W1:Y:S01]  /*2680*/  LDCU UR4, c[0x0][0x5ec] ;  /* 0x0000bd80ff0477ac */ /* 0x000e620008000800 */
[----:B------:R-:W1:Y:S01]  /*2690*/  LDCU.64 UR24, c[0x0][0x5a0] ;  /* 0x0000b400ff1877ac */ /* 0x000e620008000a00 */
[----:B------:R-:W1:Y:S01]  /*26a0*/  LDCU.64 UR12, c[0x0][0x5d0] ;  /* 0x0000ba00ff0c77ac */ /* 0x000e620008000a00 */
[----:B------:R-:W1:Y:S01]  /*26b0*/  LDCU.64 UR6, c[0x0][0x5f0] ;  /* 0x0000be00ff0677ac */ /* 0x000e620008000a00 */
[----:B------:R-:W-:Y:S01]  /*26c0*/  UIADD3 UR8, UPT, UPT, UR49, UR26, URZ ;  /* 0x0000001a31087290 */ /* 0x000fe2000fffe0ff */
[----:B------:R-:W-:-:S11]  /*26d0*/  UMOV UR60, UR48 ;  /* 0x00000030003c7c82 */ /* 0x000fd60008000000 */
.L_x_36:
[----:B------:R-:W-:Y:S01]  /*26e0*/  @!P6 MOV R5, 0x1800 ;  /* 0x000018000005e802 */ /* 0x000fe20000000f00 */
[----:B------:R-:W-:Y:S01]  /*26f0*/  ULEA UR41, UR60, UR45, 0x3 ;  /* 0x0000002d3c297291 */ /* 0x000fe2000f8e18ff */
[----:B--2---:R-:W-:Y:S11]  /*2700*/  @P1 BRA `(.L_x_31) ;  /* 0x00000000000c1947 */ /* 0x004ff60003800000 */
[----:B------:R-:W-:Y:S04]  /*2710*/  SHF.L.U32 R7, R12, 0x1f, RZ ;  /* 0x0000001f0c077819 */ /* 0x000fe800000006ff */
[----:B------:R-:W2:Y:S02]  /*2720*/  SYNCS.PHASECHK.TRANS64.TRYWAIT P0, [UR41+0x110], R7 ;  /* 0x00011007ff0075a7 */ /* 0x000ea40008001129 */
[----:B--2---:R-:W-:Y:S05]  /*2730*/  @!P0 BRA `(.L_x_32) ;  /* 0x0000006c00ec8947 */ /* 0x004fea0003800000 */
.L_x_31:
[----:B------:R1:W-:Y:S01]  /*2740*/  @!P6 SYNCS.ARRIVE.TRANS64 RZ, [UR41], R5 ;  /* 0x00000005ffffe9a7 */ /* 0x0003e20008000029 */
[----:B------:R-:W-:Y:S04]  /*2750*/  ULOP3.LUT UR5, UR47, 0x2, URZ, 0xfc, !UPT ;  /* 0x000000022f057892 */ /* 0x000fe8000f8efcff */
[----:B------:R-:W-:Y:S09]  /*2760*/  UISETP.NE.AND UP0, UPT, UR5, 0x2, UPT ;  /* 0x000000020500788c */ /* 0x000ff2000bf05270 */
[----:B------:R-:W-:Y:S05]  /*2770*/  BRA.U UP0, `(.L_x_33) ;  /* 0x0000000100047547 */ /* 0x000fea000b800000 */
[----:B-1--4-:R-:W-:Y:S05]  /*2780*/  BPT.TRAP 0x1 ;  /* 0x000000040000795c */ /* 0x012fea0000300000 */
.L_x_33:
[----:B------:R-:W-:Y:S04]  /*2790*/  BSSY.RECONVERGENT B0, `(.L_x_34) ;  /* 0x0000003000007945 */ /* 0x000fe80003800200 */
[----:B------:R-:W-:Y:S05]  /*27a0*/  @P5 BRA `(.L_x_35) ;  /* 0x0000000000045947 */ /* 0x000fea0003800000 */
[----:B-1--4-:R-:W-:Y:S05]  /*27b0*/  BPT.TRAP 0x1 ;  /* 0x000000040000795c */ /* 0x012fea0000300000 */
.L_x_35:
[----:B-1--4-:R-:W-:Y:S05]  /*27c0*/  BSYNC.RECONVERGENT B0 ;  /* 0x0000000000007941 */ /* 0x012fea0003800200 */
.L_x_34:
        /* <DEDUP_REMOVED lines=11> */
[----:B--2---:R-:W-:Y:S01]  /*2880*/  SHF.L.U32 R4, R12, 0x1f, RZ ;  /* 0x0000001f0c047819 */ /* 0x004fe200000006ff */
[----:B------:R-:W-:Y:S02]  /*2890*/  USHF.R.U32.HI UR11, URZ, UR28, UR35 ;  /* 0x0000001cff0b7299 */ /* 0x000fe40008011623 */
[----:B------:R-:W-:Y:S01]  /*28a0*/  UISETP.NE.AND UP2, UPT, UR32, 0x1, UPT ;  /* 0x000000012000788c */ /* 0x000fe2000bf45270 */
[----:B------:R1:W2:Y:S01]  /*28b0*/  SYNCS.PHASECHK.TRANS64.TRYWAIT P1, [UR17+0x110], R4 ;  /* 0x00011004ff0075a7 */ /* 0x0002a20008021111 */
[----:B------:R-:W-:Y:S01]  /*28c0*/  USEL UR11, UR5, UR11, !UP0 ;  /* 0x0000000b050b7287 */ /* 0x000fe2000c000000 */
[----:B------:R-:W-:Y:S01]  /*28d0*/  @P0 IMAD.U32 R5, R3, 0x20, R2 ;  /* 0x0000002003050824 */ /* 0x000fe200078e0002 */
        /* <DEDUP_REMOVED lines=21> */
[----:B------:R-:W-:Y:S02]  /*2a30*/  UIADD3 UR56, UP0, UPT, UR54, 0x180, URZ ;  /* 0x0000018036387890 */ /* 0x000fe4000ff1e0ff */
[----:B------:R-:W-:Y:S02]  /*2a40*/  UIMAD UR14, UR32, UR33, UR14 ;  /* 0x00000021200e72a4 */ /* 0x000fe4000f8e020e */
[----:B------:R-:W-:Y:S02]  /*2a50*/  UIMAD UR19, UR5, UR9, UR4 ;  /* 0x00000009051372a4 */ /* 0x000fe4000f8e0204 */
[----:B------:R-:W-:Y:S02]  /*2a60*/  UIMAD UR20, UR11, UR12, UR6 ;  /* 0x0000000c0b1472a4 */ /* 0x000fe4000f8e0206 */
[----:B------:R-:W-:Y:S01]  /*2a70*/  ULEA UR16, UR60, UR50, 0xc ;  /* 0x000000323c107291 */ /* 0x000fe2000f8e60ff */
[----:B------:R-:W-:Y:S01]  /*2a80*/  IMAD.U32 R4, RZ, RZ, UR17 ;  /* 0x00000011ff047e24 */ /* 0x000fe2000f8e00ff */
[----:B------:R-:W-:Y:S01]  /*2a90*/  UMOV UR58, 0x0 ;  /* 0x00000000003a7882 */ /* 0x000fe20000000000 */
[----:B------:R-:W-:Y:S01]  /*2aa0*/  UMOV UR59, 0x10000000 ;  /* 0x10000000003b7882 */ /* 0x000fe20000000000 */
[----:B------:R-:W-:Y:S01]  /*2ab0*/  UMOV UR42, UR38 ;  /* 0x00000026002a7c82 */ /* 0x000fe20008000000 */
[----:B------:R-:W-:Y:S01]  /*2ac0*/  UIMAD UR21, UR14, UR13, UR7 ;  /* 0x0000000d0e1572a4 */ /* 0x000fe2000f8e0207 */
[----:B------:R1:W-:Y:S01]  /*2ad0*/  UTMALDG.2D [UR40], [UR36], desc[UR58] ;  /* 0x00003a28240075b4 */ /* 0x0003e20008009000 */
[----:B------:R-:W-:Y:S01]  /*2ae0*/  UIADD3.X UR57, UPT, UPT, URZ, UR55, URZ, UP0, !UPT ;  /* 0x00000037ff397290 */ /* 0x000fe200087fe4ff */
[----:B------:R-:W-:Y:S01]  /*2af0*/  @P0 PRMT R4, R5, 0x5410, R4 ;  /* 0x0000541005040816 */ /* 0x000fe20000000004 */
[----:B------:R-:W-:Y:S01]  /*2b00*/  UMOV UR17, UR41 ;  /* 0x0000002900117c82 */ /* 0x000fe20008000000 */
[----:B------:R-:W-:Y:S01]  /*2b10*/  UMOV UR18, UR10 ;  /* 0x0000000a00127c82 */ /* 0x000fe20008000000 */
[----:B------:R-:W-:Y:S01]  /*2b20*/  UIADD3 UR26, UPT, UPT, UR26, 0x1, URZ ;  /* 0x000000011a1a7890 */ /* 0x000fe2000fffe0ff */
[----:B------:R-:W-:Y:S01]  /*2b30*/  @P0 R2UR UR39, R4 ;  /* 0x00000000042702ca */ /* 0x000fe200000e0000 */
[----:B------:R-:W-:Y:S02]  /*2b40*/  UMOV UR60, UR48 ;  /* 0x00000030003c7c82 */ /* 0x000fe40008000000 */
[----:B------:R-:W-:Y:S10]  /*2b50*/  UISETP.NE.AND UP0, UPT, UR26, UR8, UPT ;  /* 0x000000081a00728c */ /* 0x000ff4000bf05270 */
[----:B------:R1:W-:Y:S02]  /*2b60*/  UTMALDG.5D.IM2COL.MULTICAST [UR16], [UR56], UR39 ;  /* 0x00000010380073b4 */ /* 0x0003e40008060827 */
[----:B-1----:R-:W-:Y:S05]  /*2b70*/  BRA.U UP0, `(.L_x_36) ;  /* 0xfffffff900d87547 */ /* 0x002fea000b83ffff */
.L_x_30:
[----:B------:R-:W-:Y:S01]  /*2b80*/  SHF.L.U32 R3, R11, 0x1f, RZ ;  /* 0x0000001f0b037819 */ /* 0x000fe200000006ff */
[----:B------:R-:W-:-:S03]  /*2b90*/  NOP ;  /* 0x0000000000007918 */ /* 0x000fc60000000000 */
[----:B------:R-:W4:Y:S02]  /*2ba0*/  SYNCS.PHASECHK.TRANS64.TRYWAIT P0, [UR45+0x250], R3 ;  /* 0x00025003ff0075a7 */ /* 0x000f24000800112d */
[----:B----4-:R-:W-:Y:S05]  /*2bb0*/  @!P0 BRA `(.L_x_37) ;  /* 0x0000006800e48947 */ /* 0x010fea0003800000 */
.L_x_139:
[----:B------:R-:W4:Y:S01]  /*2bc0*/  LDS.128 R4, [UR45+0x290] ;  /* 0x0002902dff047984 */ /* 0x000f220008000c00 */
[----:B------:R-:W-:Y:S01]  /*2bd0*/  UIADD3 UR4, UPT, UPT, UR45, 0x258, URZ ;  /* 0x000002582d047890 */ /* 0x000fe2000fffe0ff */
[----:B--2---:R-:W-:Y:S01]  /*2be0*/  ISETP.GE.AND P1, PT, R40, 0x1, PT ;  /* 0x000000012800780c */ /* 0x004fe20003f26270 */
[----:B------:R-:W-:Y:S01]  /*2bf0*/  @!PT LDS RZ, [RZ] ;  /* 0x00000000fffff984 */ /* 0x000fe20000000800 */
[----:B------:R-:W-:Y:S01]  /*2c00*/  @!PT LDS RZ, [RZ] ;  /* 0x00000000fffff984 */ /* 0x000fe20000000800 */
[----:B------:R-:W-:Y:S01]  /*2c10*/  @!PT LDS RZ, [RZ] ;  /* 0x00000000fffff984 */ /* 0x000fe20000000800 */
[----:B------:R-:W-:Y:S01]  /*2c20*/  @!PT LDS RZ, [RZ] ;  /* 0x00000000fffff984 */ /* 0x000fe20000000800 */
[----:B------:R2:W-:Y:S06]  /*2c30*/  MEMBAR.ALL.CTA ;  /* 0x0000000000007992 */ /* 0x0005ec0000008000 */
[----:B--2---:R-:W2:Y:S01]  /*2c40*/  FENCE.VIEW.ASYNC.S ;  /* 0x00000000000073c6 */ /* 0x004ea20000000000 */
[----:B------:R-:W-:-:S09]  /*2c50*/  UPRMT UR4, URZ, 0x654, UR4 ;  /* 0x00000654ff047896 */ /* 0x000fd20008000004 */
[----:B--2---:R-:W-:Y:S01]  /*2c60*/  SYNCS.ARRIVE.TRANS64.RED.A1T0 RZ, [UR4], RZ ;  /* 0x000000ffffff79a7 */ /* 0x004fe20008100404 */
[----:B----4-:R-:W-:-:S13]  /*2c70*/  LOP3.LUT P0, RZ, R6, 0x1, RZ, 0xc0, !PT ;  /* 0x0000000106ff7812 */ /* 0x010fda000780c0ff */
[----:B------:R-:W-:Y:S02]  /*2c80*/  @P0 MOV R10, R4 ;  /* 0x00000004000a0202 */ /* 0x000fe40000000f00 */
[----:B------:R-:W-:Y:S01]  /*2c90*/  @P0 LOP3.LUT R8, R5, 0xffff, RZ, 0xc0, !PT ;  /* 0x0000ffff05080812 */ /* 0x000fe200078ec0ff */
[----:B------:R-:W-:Y:S06]  /*2ca0*/  @!P1 BRA `(.L_x_38) ;  /* 0x0000000000b89947 */ /* 0x000fec0003800000 */
[----:B------:R-:W2:Y:S01]  /*2cb0*/  LDC.64 R4, c[0x0][0xc18] ;  /* 0x00030600ff047b82 */ /* 0x000ea20000000a00 */
[----:B------:R-:W-:-:S07]  /*2cc0*/  ISETP.NE.AND P3, PT, R40, 0x1, PT ;  /* 0x000000012800780c */ /* 0x000fce0003f65270 */
[----:B------:R-:W4:Y:S08]  /*2cd0*/  LDC.64 R6, c[0x0][0xc10] ;  /* 0x00030400ff067b82 */ /* 0x000f300000000a00 */
[----:B------:R-:W3:Y:S08]  /*2ce0*/  LDC R14, c[0x0][0xc20] ;  /* 0x00030800ff0e7b82 */ /* 0x000ef00000000800 */
[----:B------:R-:W3:Y:S01]  /*2cf0*/  LDC R15, c[0x0][0xc0c] ;  /* 0x00030300ff0f7b82 */ /* 0x000ee20000000800 */
[----:B--2---:R-:W-:Y:S01]  /*2d00*/  IMAD.HI.U32 R17, R0, R5, RZ ;  /* 0x0000000500117227 */ /* 0x004fe200078e00ff */
[----:B------:R-:W-:-:S03]  /*2d10*/  ISETP.NE.AND P1, PT, R4, 0x1, PT ;  /* 0x000000010400780c */ /* 0x000fc60003f25270 */
[----:B------:R-:W-:-:S03]  /*2d20*/  IMAD.HI.U32 R5, R8, R5, RZ ;  /* 0x0000000508057227 */ /* 0x000fc600078e00ff */
[----:B-1----:R-:W1:Y:S01]  /*2d30*/  LDC.64 R2, c[0x0][0xc28] ;  /* 0x00030a00ff027b82 */ /* 0x002e620000000a00 */
[----:B----4-:R-:W-:-:S04]  /*2d40*/  IMAD.HI.U32 R18, R9, R6, RZ ;  /* 0x0000000609127227 */ /* 0x010fc800078e00ff */
[----:B------:R-:W-:Y:S01]  /*2d50*/  IMAD.HI.U32 R19, R10, R6, RZ ;  /* 0x000000060a137227 */ /* 0x000fe200078e00ff */
[----:B------:R-:W-:Y:S02]  /*2d60*/  SHF.R.U32.HI R18, RZ, R7, R18 ;  /* 0x00000007ff127219 */ /* 0x000fe40000011612 */
[-C--:B---3--:R-:W-:Y:S02]  /*2d70*/  SHF.R.U32.HI R17, RZ, R14.reuse, R17 ;  /* 0x0000000eff117219 */ /* 0x088fe40000011611 */
[----:B------:R-:W-:Y:S02]  /*2d80*/  SHF.R.U32.HI R5, RZ, R14, R5 ;  /* 0x0000000eff057219 */ /* 0x000fe40000011605 */
[----:B------:R-:W-:Y:S02]  /*2d90*/  SEL R17, R0, R17, !P1 ;  /* 0x0000001100117207 */ /* 0x000fe40004800000 */
[----:B------:R-:W-:Y:S02]  /*2da0*/  SHF.R.U32.HI R19, RZ, R7, R19 ;  /* 0x00000007ff137219 */ /* 0x000fe40000011613 */
[----:B------:R-:W-:-:S02]  /*2db0*/  ISETP.NE.AND P2, PT, R15, 0x1, PT ;  /* 0x000000010f00780c */ /* 0x000fc40003f45270 */
[----:B------:R-:W-:Y:S02]  /*2dc0*/  SEL R5, R8, R5, !P1 ;  /* 0x0000000508057207 */ /* 0x000fe40004800000 */
[----:B------:R-:W-:Y:S02]  /*2dd0*/  SEL R18, R9, R18, !P2 ;  /* 0x0000001209127207 */ /* 0x000fe40005000000 */
[----:B------:R-:W-:Y:S01]  /*2de0*/  SEL R19, R10, R19, !P2 ;  /* 0x000000130a137207 */ /* 0x000fe20005000000 */
[----:B-1----:R-:W-:-:S04]  /*2df0*/  IMAD.HI.U32 R16, R17, R2, RZ ;  /* 0x0000000211107227 */ /* 0x002fc800078e00ff */
        /* <DEDUP_REMOVED lines=10> */
[----:B------:R-:W-:-:S04]  /*2ea0*/  @!P1 IMAD.HI.U32 R7, R19, R2, RZ ;  /* 0x0000000213079227 */ /* 0x000fc800078e00ff */
[----:B------:R-:W-:Y:S01]  /*2eb0*/  IMAD.MOV R2, RZ, RZ, -R6 ;  /* 0x000000ffff027224 */ /* 0x000fe200078e0a06 */
[----:B------:R-:W-:Y:S02]  /*2ec0*/  @!P1 SHF.R.U32.HI R3, RZ, R3, R7 ;  /* 0x00000003ff039219 */ /* 0x000fe40000011607 */
[----:B------:R-:W-:Y:S01]  /*2ed0*/  IADD3 R7, PT, PT, -R5, RZ, RZ ;  /* 0x000000ff05077210 */ /* 0x000fe20007ffe1ff */
[----:B------:R-:W-:Y:S01]  /*2ee0*/  IMAD R2, R40, R2, R5 ;  /* 0x0000000228027224 */ /* 0x000fe200078e0205 */
        /* <DEDUP_REMOVED lines=10> */
.L_x_38:
[----:B------:R-:W2:Y:S02]  /*2f90*/  LDCU UR4, c[0x0][0xc30] ;  /* 0x00018600ff0477ac */ /* 0x000ea40008000800 */
[----:B--2---:R-:W-:-:S09]  /*2fa0*/  UISETP.NE.AND UP0, UPT, UR4, 0x1, UPT ;  /* 0x000000010400788c */ /* 0x004fd2000bf05270 */
[----:B------:R-:W-:Y:S05]  /*2fb0*/  BRA.U UP0, `(.L_x_39) ;  /* 0x0000000100407547 */ /* 0x000fea000b800000 */
[----:B------:R-:W2:Y:S08]  /*2fc0*/  LDC.64 R4, c[0x0][0xc10] ;  /* 0x00030400ff047b82 */ /* 0x000eb00000000a00 */
[----:B-1----:R-:W1:Y:S08]  /*2fd0*/  LDC.64 R2, c[0x0][0xc18] ;  /* 0x00030600ff027b82 */ /* 0x002e700000000a00 */
[----:B------:R-:W4:Y:S08]  /*2fe0*/  LDC R6, c[0x0][0xc20] ;  /* 0x00030800ff067b82 */ /* 0x000f300000000800 */
[----:B------:R-:W3:Y:S01]  /*2ff0*/  LDC R7, c[0x0][0xc0c] ;  /* 0x00030300ff077b82 */ /* 0x000ee20000000800 */
[----:B--2---:R-:W-:-:S05]  /*3000*/  IMAD.HI.U32 R4, R10, R4, RZ ;  /* 0x000000040a047227 */ /* 0x004fca00078e00ff */
[----:B------:R-:W-:Y:S01]  /*3010*/  SHF.R.U32.HI R4, RZ, R5, R4 ;  /* 0x00000005ff047219 */ /* 0x000fe20000011604 */
[----:B-1----:R-:W-:Y:S01]  /*3020*/  IMAD.HI.U32 R3, R8, R3, RZ ;  /* 0x0000000308037227 */ /* 0x002fe200078e00ff */
[----:B------:R-:W-:-:S04]  /*3030*/  ISETP.NE.AND P1, PT, R2, 0x1, PT ;  /* 0x000000010200780c */ /* 0x000fc80003f25270 */
[----:B----4-:R-:W-:-:S04]  /*3040*/  SHF.R.U32.HI R3, RZ, R6, R3 ;  /* 0x00000006ff037219 */ /* 0x010fc80000011603 */
[----:B------:R-:W-:Y:S02]  /*3050*/  SEL R3, R8, R3, !P1 ;  /* 0x0000000308037207 */ /* 0x000fe40004800000 */
[----:B---3--:R-:W-:-:S04]  /*3060*/  ISETP.NE.AND P2, PT, R7, 0x1, PT ;  /* 0x000000010700780c */ /* 0x008fc80003f45270 */
[----:B------:R-:W-:-:S05]  /*3070*/  SEL R4, R10, R4, !P2 ;  /* 0x000000040a047207 */ /* 0x000fca0005000000 */
[----:B------:R-:W-:Y:S02]  /*3080*/  IMAD.IADD R5, R3, 0x1, -R4 ;  /* 0x0000000103057824 */ /* 0x000fe400078e0a04 */
[----:B------:R-:W-:Y:S02]  /*3090*/  IMAD.IADD R3, R4, 0x1, -R3 ;  /* 0x0000000104037824 */ /* 0x000fe400078e0a03 */
[----:B------:R-:W-:Y:S02]  /*30a0*/  IMAD R10, R5, R7, R10 ;  /* 0x00000007050a7224 */ /* 0x000fe400078e020a */
[----:B------:R-:W-:-:S07]  /*30b0*/  IMAD R8, R3, R2, R8 ;  /* 0x0000000203087224 */ /* 0x000fce00078e0208 */
.L_x_39:
[----:B------:R-:W-:Y:S01]  /*30c0*/  PLOP3.LUT P4, PT, PT, PT, PT, 0x80, 0x8 ;  /* 0x000000000008781c */ /* 0x000fe20003f8f070 */
[----:B------:R-:W-:Y:S01]  /*30d0*/  IMAD.IADD R15, R10, 0x1, R97 ;  /* 0x000000010a0f7824 */ /* 0x000fe200078e0261 */
[----:B------:R-:W-:Y:S01]  /*30e0*/  LOP3.LUT R11, R11, 0x1, RZ, 0x3c, !PT ;  /* 0x000000010b0b7812 */ /* 0x000fe200078e3cff */
[----:B------:R-:W-:Y:S01]  /*30f0*/  IMAD.IADD R14, R8, 0x1, R96 ;  /* 0x00000001080e7824 */ /* 0x000fe200078e0260 */
[----:B------:R-:W-:Y:S09]  /*3100*/  @P0 BRA `(.L_x_40) ;  /* 0xffffffe800240947 */ /* 0x000ff2000383ffff */
[----:B------:R-:W-:Y:S01]  /*3110*/  UIADD3 UR45, UPT, UPT, UR45, 0x110, URZ ;  /* 0x000001102d2d7890 */ /* 0x000fe2000fffe0ff */
[----:B-1----:R-:W-:-:S03]  /*3120*/  SHF.L.U32 R2, R12, 0x1f, RZ ;  /* 0x0000001f0c027819 */ /* 0x002fc600000006ff */
[----:B------:R-:W-:-:S09]  /*3130*/  ULEA UR4, UR48, UR45, 0x3 ;  /* 0x0000002d30047291 */ /* 0x000fd2000f8e18ff */
[----:B------:R-:W1:Y:S02]  /*3140*/  SYNCS.PHASECHK.TRANS64.TRYWAIT P0, [UR4], R2 ;  /* 0x00000002ff0075a7 */ /* 0x000e640008001104 */
[----:B-1----:R-:W-:Y:S05]  /*3150*/  @!P0 BRA `(.L_x_41) ;  /* 0x0000006400948947 */ /* 0x002fea0003800000 */
.L_x_141:
[----:B------:R-:W-:-:S04]  /*3160*/  UIADD3 UR5, UPT, UPT, UR48, 0x1, URZ ;  /* 0x0000000130057890 */ /* 0x000fc8000fffe0ff */
[----:B------:R-:W-:-:S04]  /*3170*/  UISETP.NE.AND UP0, UPT, UR5, 0x22, UPT ;  /* 0x000000220500788c */ /* 0x000fc8000bf05270 */
[----:B------:R-:W-:Y:S02]  /*3180*/  USEL UR6, URZ, 0x1, UP0 ;  /* 0x00000001ff067887 */ /* 0x000fe40008000000 */
[----:B------:R-:W-:-:S04]  /*3190*/  USEL UR5, UR5, URZ, UP0 ;  /* 0x000000ff05057287 */ /* 0x000fc80008000000 */
[----:B------:R-:W-:Y:S01]  /*31a0*/  ULEA UR4, UR5, UR45, 0x3 ;  /* 0x0000002d05047291 */ /* 0x000fe2000f8e18ff */
[----:B-1----:R-:W-:-:S04]  /*31b0*/  LOP3.LUT R2, R12, UR6, RZ, 0x3c, !PT ;  /* 0x000000060c027c12 */ /* 0x002fc8000f8e3cff */
[----:B------:R-:W-:-:S04]  /*31c0*/  SHF.L.U32 R3, R2, 0x1f, RZ ;  /* 0x0000001f02037819 */ /* 0x000fc800000006ff */
[----:B------:R-:W1:Y:S02]  /*31d0*/  SYNCS.PHASECHK.TRANS64.TRYWAIT P0, [UR4], R3 ;  /* 0x00000003ff0075a7 */ /* 0x000e640008001104 */
[----:B-1----:R-:W-:Y:S05]  /*31e0*/  @!P0 BRA `(.L_x_42) ;  /* 0x0000006400888947 */ /* 0x002fea0003800000 */
.L_x_143:
[----:B------:R-:W-:-:S04]  /*31f0*/  UIADD3 UR5, UPT, UPT, UR5, 0x1, URZ ;  /* 0x0000000105057890 */ /* 0x000fc8000fffe0ff */
[----:B------:R-:W-:-:S04]  /*3200*/  UISETP.NE.AND UP0, UPT, UR5, 0x22, UPT ;  /* 0x000000220500788c */ /* 0x000fc8000bf05270 */
[----:B------:R-:W-:Y:S02]  /*3210*/  USEL UR6, URZ, 0x1, UP0 ;  /* 0x00000001ff067887 */ /* 0x000fe40008000000 */
[----:B------:R-:W-:-:S04]  /*3220*/  USEL UR5, UR5, URZ, UP0 ;  /* 0x000000ff05057287 */ /* 0x000fc80008000000 */
[----:B------:R-:W-:Y:S01]  /*3230*/  ULEA UR4, UR5, UR45, 0x3 ;  /* 0x0000002d05047291 */ /* 0x000fe2000f8e18ff */
[----:B------:R-:W-:-:S04]  /*3240*/  LOP3.LUT R2, R2, UR6, RZ, 0x3c, !PT ;  /* 0x0000000602027c12 */ /* 0x000fc8000f8e3cff */
[----:B-1----:R-:W-:-:S04]  /*3250*/  SHF.L.U32 R3, R2, 0x1f, RZ ;  /* 0x0000001f02037819 */ /* 0x002fc800000006ff */
[----:B------:R-:W1:Y:S02]  /*3260*/  SYNCS.PHASECHK.TRANS64.TRYWAIT P0, [UR4], R3 ;  /* 0x00000003ff0075a7 */ /* 0x000e640008001104 */
[----:B-1----:R-:W-:Y:S05]  /*3270*/  @!P0 BRA `(.L_x_43) ;  /* 0x00000064007c8947 */ /* 0x002fea0003800000 */
.L_x_145:
        /* <DEDUP_REMOVED lines=9> */
.L_x_147:
        /* <DEDUP_REMOVED lines=9> */
.L_x_149:
        /* <DEDUP_REMOVED lines=9> */
.L_x_151:
        /* <DEDUP_REMOVED lines=9> */
.L_x_153:
        /* <DEDUP_REMOVED lines=9> */
.L_x_155:
        /* <DEDUP_REMOVED lines=9> */
.L_x_157:
        /* <DEDUP_REMOVED lines=9> */
.L_x_159:
        /* <DEDUP_REMOVED lines=9> */
.L_x_161:
        /* <DEDUP_REMOVED lines=9> */
.L_x_163:
        /* <DEDUP_REMOVED lines=9> */
.L_x_165:
        /* <DEDUP_REMOVED lines=9> */
.L_x_167:
        /* <DEDUP_REMOVED lines=9> */
.L_x_169:
        /* <DEDUP_REMOVED lines=9> */
.L_x_171:
        /* <DEDUP_REMOVED lines=9> */
.L_x_173:
        /* <DEDUP_REMOVED lines=9> */
.L_x_175:
        /* <DEDUP_REMOVED lines=9> */
.L_x_177:
        /* <DEDUP_REMOVED lines=9> */
.L_x_179:
        /* <DEDUP_REMOVED lines=9> */
.L_x_181:
        /* <DEDUP_REMOVED lines=9> */
.L_x_183:
        /* <DEDUP_REMOVED lines=9> */
.L_x_185:
        /* <DEDUP_REMOVED lines=9> */
.L_x_187:
        /* <DEDUP_REMOVED lines=9> */
.L_x_189:
        /* <DEDUP_REMOVED lines=9> */
.L_x_191:
        /* <DEDUP_REMOVED lines=9> */
.L_x_193:
        /* <DEDUP_REMOVED lines=9> */
.L_x_195:
        /* <DEDUP_REMOVED lines=9> */
.L_x_197:
        /* <DEDUP_REMOVED lines=9> */
.L_x_199:
        /* <DEDUP_REMOVED lines=9> */
.L_x_201:
        /* <DEDUP_REMOVED lines=9> */
.L_x_203:
        /* <DEDUP_REMOVED lines=9> */
.L_x_205:
[----:B------:R-:W-:-:S04]  /*4360*/  UIADD3 UR5, UPT, UPT, UR5, 0x1, URZ ;  /* 0x0000000105057890 */ /* 0x000fc8000fffe0ff */
[----:B------:R-:W-:-:S04]  /*4370*/  UISETP.NE.AND UP0, UPT, UR5, 0x22, UPT ;  /* 0x000000220500788c */ /* 0x000fc8000bf05270 */
[----:B------:R-:W-:Y:S02]  /*4380*/  USEL UR4, URZ, 0x1, UP0 ;  /* 0x00000001ff047887 */ /* 0x000fe40008000000 */
[----:B------:R-:W-:-:S04]  /*4390*/  USEL UR5, UR5, URZ, UP0 ;  /* 0x000000ff05057287 */ /* 0x000fc80008000000 */
[----:B------:R-:W-:Y:S01]  /*43a0*/  ULEA UR5, UR5, UR45, 0x3 ;  /* 0x0000002d05057291 */ /* 0x000fe2000f8e18ff */
[----:B------:R-:W-:-:S04]  /*43b0*/  LOP3.LUT R2, R2, UR4, RZ, 0x3c, !PT ;  /* 0x0000000402027c12 */ /* 0x000fc8000f8e3cff */
[----:B------:R-:W-:Y:S01]  /*43c0*/  SHF.L.U32 R2, R2, 0x1f, RZ ;  /* 0x0000001f02027819 */ /* 0x000fe200000006ff */
[----:B-1----:R-:W-:-:S07]  /*43d0*/  IMAD.U32 R0, RZ, RZ, UR5 ;  /* 0x00000005ff007e24 */ /* 0x002fce000f8e00ff */
.L_x_74:
[----:B-1----:R1:W2:Y:S02]  /*43e0*/  SYNCS.PHASECHK.TRANS64.TRYWAIT P0, [R0+URZ], R2 ;  /* 0x00000002000075a7 */ /* 0x0022a400080011ff */
[----:B--2---:R-:W-:Y:S05]  /*43f0*/  @!P0 NANOSLEEP.SYNCS 0x989680 ;  /* 0x009896800000895d */ /* 0x004fea0003900000 */
[----:B------:R-:W2:Y:S02]  /*4400*/  @!P0 SYNCS.PHASECHK.TRANS64 P0, [R0+URZ], R2 ;  /* 0x00000002000085a7 */ /* 0x000ea400080010ff */
[----:B--2---:R-:W-:Y:S05]  /*4410*/  @P0 EXIT ;  /* 0x000000000000094d */ /* 0x004fea0003800000 */
[----:B------:R-:W-:Y:S05]  /*4420*/  BRA `(.L_x_74) ;  /* 0xfffffffc00ec7947 */ /* 0x000fea000383ffff */
.L_x_22:
[----:B------:R-:W-:-:S04]  /*4430*/  UISETP.NE.AND UP1, UPT, UR48, URZ, UPT ;  /* 0x000000ff3000728c */ /* 0x000fc8000bf25270 */
[----:B------:R-:W-:-:S09]  /*4440*/  UISETP.NE.OR UP1, UPT, UR4, 0x1, UP1 ;  /* 0x000000010400788c */ /* 0x000fd20008f25670 */
[----:B------:R-:W-:Y:S05]  /*4450*/  BRA.U UP1, `(.L_x_75) ;  /* 0x0000000101b07547 */ /* 0x000fea000b800000 */
[----:B------:R-:W-:Y:S01]  /*4460*/  UMOV UR4, 0x400 ;  /* 0x0000040000047882 */ /* 0x000fe20000000000 */
[----:B------:R-:W-:Y:S01]  /*4470*/  HFMA2 R2, -RZ, RZ, 0, 5.9604644775390625e-08 ;  /* 0x00000001ff027431 */ /* 0x000fe200000001ff */
[----:B------:R-:W-:Y:S01]  /*4480*/  ULEA UR48, UR48, UR4, 0x18 ;  /* 0x0000000430307291 */ /* 0x000fe2000f8ec0ff */
[----:B------:R-:W-:Y:S01]  /*4490*/  ISETP.GE.U32.AND P0, PT, R8, 0x2, PT ;  /* 0x000000020800780c */ /* 0x000fe20003f06070 */
[----:B------:R-:W-:Y:S02]  /*44a0*/  IMAD.MOV.U32 R3, RZ, RZ, RZ ;  /* 0x000000ffff037224 */ /* 0x000fe400078e00ff */
[----:B------:R-:W-:Y:S02]  /*44b0*/  UIADD3 UR6, UPT, UPT, UR48, 0x258, URZ ;  /* 0x0000025830067890 */ /* 0x000fe4000fffe0ff */
[----:B------:R-:W-:Y:S02]  /*44c0*/  UIADD3 UR7, UPT, UPT, UR48, 0x250, URZ ;  /* 0x0000025030077890 */ /* 0x000fe4000fffe0ff */
[----:B------:R-:W-:-:S12]  /*44d0*/  UPRMT UR6, URZ, 0x654, UR6 ;  /* 0x00000654ff067896 */ /* 0x000fd80008000006 */
.L_x_78:
[----:B------:R-:W-:Y:S01]  /*44e0*/  SHF.L.U32 R6, R2, 0x1f, RZ ;  /* 0x0000001f02067819 */ /* 0x000fe200000006ff */
[----:B------:R-:W-:Y:S02]  /*44f0*/  IMAD.U32 R4, RZ, RZ, UR7 ;  /* 0x00000007ff047e24 */ /* 0x000fe4000f8e00ff */
[----:B------:R-:W-:Y:S01]  /*4500*/  @!P0 IMAD.MOV.U32 R5, RZ, RZ, 0x10 ;  /* 0x00000010ff058424 */ /* 0x000fe200078e00ff */
[----:B------:R-:W2:Y:S02]  /*4510*/  SYNCS.PHASECHK.TRANS64.TRYWAIT P1, [UR48+0x258], R6 ;  /* 0x00025806ff0075a7 */ /* 0x000ea40008021130 */
[----:B------:R-:W-:-:S04]  /*4520*/  PRMT R4, R8, 0x654, R4 ;  /* 0x0000065408047816 */ /* 0x000fc80000000004 */
[----:B------:R-:W-:Y:S01]  /*4530*/  SEL R0, R4, R0, !P0 ;  /* 0x0000000004007207 */ /* 0x000fe20004000000 */
[----:B--2---:R-:W-:Y:S06]  /*4540*/  @!P1 BRA `(.L_x_76) ;  /* 0x0000005c00b09947 */ /* 0x004fec0003800000 */
.L_x_207:
[----:B------:R-:W-:Y:S01]  /*4550*/  UIADD3 UR4, UPT, UPT, UR48, 0x290, URZ ;  /* 0x0000029030047890 */ /* 0x000fe2000fffe0ff */
[----:B------:R3:W-:Y:S01]  /*4560*/  @!P0 SYNCS.ARRIVE.TRANS64.RED RZ, [R0+URZ], R5 ;  /* 0x0000000500ff89a7 */ /* 0x0007e200080004ff */
[----:B------:R-:W-:Y:S01]  /*4570*/  UIADD3 UR5, UPT, UPT, UR48, 0x250, URZ ;  /* 0x0000025030057890 */ /* 0x000fe2000fffe0ff */
[----:B------:R-:W-:-:S08]  /*4580*/  LOP3.LUT R2, R2, 0x1, RZ, 0x3c, !PT ;  /* 0x0000000102027812 */ /* 0x000fd000078e3cff */
[----:B------:R-:W-:Y:S06]  /*4590*/  UGETNEXTWORKID.BROADCAST [UR4], [UR5] ;  /* 0x00000000040073ca */ /* 0x000fec0008000100 */
[----:B---3--:R-:W-:-:S04]  /*45a0*/  SHF.L.U32 R5, R3, 0x1f, RZ ;  /* 0x0000001f03057819 */ /* 0x008fc800000006ff */
[----:B------:R-:W3:Y:S02]  /*45b0*/  SYNCS.PHASECHK.TRANS64.TRYWAIT P1, [UR48+0x250], R5 ;  /* 0x00025005ff0075a7 */ /* 0x000ee40008021130 */
[----:B---3--:R-:W-:Y:S05]  /*45c0*/  @!P1 BRA `(.L_x_77) ;  /* 0x0000005c00a89947 */ /* 0x008fea0003800000 */
.L_x_209:
[----:B--2---:R-:W2:Y:S01]  /*45d0*/  LDS.128 R4, [UR48+0x290] ;  /* 0x00029030ff047984 */ /* 0x004ea20008000c00 */
[----:B------:R-:W-:Y:S01]  /*45e0*/  LOP3.LUT R3, R3, 0x1, RZ, 0x3c, !PT ;  /* 0x0000000103037812 */ /* 0x000fe200078e3cff */
[----:B------:R-:W-:Y:S01]  /*45f0*/  @!PT LDS RZ, [RZ] ;  /* 0x00000000fffff984 */ /* 0x000fe20000000800 */
[----:B------:R-:W-:Y:S01]  /*4600*/  @!PT LDS RZ, [RZ] ;  /* 0x00000000fffff984 */ /* 0x000fe20000000800 */
[----:B------:R-:W-:Y:S01]  /*4610*/  @!PT LDS RZ, [RZ] ;  /* 0x00000000fffff984 */ /* 0x000fe20000000800 */
[----:B------:R-:W-:Y:S01]  /*4620*/  @!PT LDS RZ, [RZ] ;  /* 0x00000000fffff984 */ /* 0x000fe20000000800 */
[----:B------:R3:W-:Y:S06]  /*4630*/  MEMBAR.ALL.CTA ;  /* 0x0000000000007992 */ /* 0x0007ec0000008000 */
[----:B---3--:R-:W3:Y:S02]  /*4640*/  FENCE.VIEW.ASYNC.S ;  /* 0x00000000000073c6 */ /* 0x008ee40000000000 */
[----:B---3--:R-:W-:Y:S01]  /*4650*/  SYNCS.ARRIVE.TRANS64.RED.A1T0 RZ, [UR6], RZ ;  /* 0x000000ffffff79a7 */ /* 0x008fe20008100406 */
[----:B--2---:R-:W-:-:S13]  /*4660*/  LOP3.LUT P1, RZ, R6, 0x1, RZ, 0xc0, !PT ;  /* 0x0000000106ff7812 */ /* 0x004fda000782c0ff */
[----:B------:R-:W-:Y:S05]  /*4670*/  @P1 BRA `(.L_x_78) ;  /* 0xfffffffc00981947 */ /* 0x000fea000383ffff */
[----:B------:R-:W-:-:S04]  /*4680*/  SHF.L.U32 R0, R2, 0x1f, RZ ;  /* 0x0000001f02007819 */ /* 0x000fc800000006ff */
[----:B------:R-:W2:Y:S02]  /*4690*/  SYNCS.PHASECHK.TRANS64 P0, [UR48+0x258], R0 ;  /* 0x00025800ff0075a7 */ /* 0x000ea40008001030 */
[----:B-12---:R-:W-:Y:S05]  /*46a0*/  @P0 EXIT ;  /* 0x000000000000094d */ /* 0x006fea0003800000 */
[----:B------:R-:W-:-:S07]  /*46b0*/  MOV R0, UR48 ;  /* 0x0000003000007c02 */ /* 0x000fce0008000f00 */
.L_x_79:
[----:B-1----:R-:W-:-:S04]  /*46c0*/  SHF.L.U32 R3, R2, 0x1f, RZ ;  /* 0x0000001f02037819 */ /* 0x002fc800000006ff */
[----:B------:R1:W2:Y:S03]  /*46d0*/  SYNCS.PHASECHK.TRANS64.TRYWAIT P0, [R0+URZ+0x258], R3 ;  /* 0x00025803000075a7 */ /* 0x0002a600080011ff */
[----:B--2---:R-:W-:Y:S05]  /*46e0*/  @!P0 NANOSLEEP.SYNCS 0x989680 ;  /* 0x009896800000895d */ /* 0x004fea0003900000 */
[----:B------:R-:W2:Y:S02]  /*46f0*/  @!P0 SYNCS.PHASECHK.TRANS64 P0, [R0+URZ+0x258], R3 ;  /* 0x00025803000085a7 */ /* 0x000ea400080010ff */
[----:B--2---:R-:W-:Y:S05]  /*4700*/  @P0 EXIT ;  /* 0x000000000000094d */ /* 0x004fea0003800000 */
[----:B------:R-:W-:Y:S05]  /*4710*/  BRA `(.L_x_79) ;  /* 0xfffffffc00e87947 */ /* 0x000fea000383ffff */
.L_x_75:
[----:B------:R-:W-:Y:S05]  /*4720*/  BRA.U UP4, `(.L_x_80) ;  /* 0x0000000d04207547 */ /* 0x000fea000b800000 */
[----:B------:R-:W-:Y:S01]  /*4730*/  UMOV UR4, 0x40 ;  /* 0x0000004000047882 */ /* 0x000fe20000000000 */
[----:B------:R-:W-:Y:S01]  /*4740*/  NOP ;  /* 0x0000000000007918 */ /* 0x000fe20000000000 */
[----:B------:R-:W-:Y:S01]  /*4750*/  ULEA UR4, UR48, UR4, 0x18 ;  /* 0x0000000430047291 */ /* 0x000fe2000f8ec0ff */
[----:B------:R-:W-:Y:S02]  /*4760*/  UMOV UR5, 0x400 ;  /* 0x0000040000057882 */ /* 0x000fe40000000000 */
[----:B------:R-:W-:-:S06]  /*4770*/  ULEA UR48, UR48, UR5, 0x18 ;  /* 0x0000000530307291 */ /* 0x000fcc000f8ec0ff */
[----:B------:R-:W2:Y:S02]  /*4780*/  LDS.U8 R2, [UR4+0x1c] ;  /* 0x00001c04ff027984 */ /* 0x000ea40008000000 */
[----:B--2---:R-:W-:-:S13]  /*4790*/  ISETP.NE.AND P0, PT, R2, RZ, PT ;  /* 0x000000ff0200720c */ /* 0x004fda0003f05270 */
[----:B------:R-:W-:Y:S05]  /*47a0*/  @P0 BRA `(.L_x_81) ;  /* 0x0000000000580947 */ /* 0x000fea0003800000 */
[----:B------:R-:W-:-:S13]  /*47b0*/  ELECT P0, URZ, PT ;  /* 0x0000000000ff782f */ /* 0x000fda0003800000 */
[----:B------:R-:W-:Y:S05]  /*47c0*/  @!P0 BRA `(.L_x_82) ;  /* 0x0000000000608947 */ /* 0x000fea0003800000 */
[----:B------:R-:W-:Y:S01]  /*47d0*/  UMOV UR5, 0x10 ;  /* 0x0000001000057882 */ /* 0x000fe20000000000 */
[----:B------:R-:W-:Y:S01]  /*47e0*/  HFMA2 R2, -RZ, RZ, 0, 5.9604644775390625e-08 ;  /* 0x00000001ff027431 */ /* 0x000fe200000001ff */
[----:B------:R-:W-:-:S03]  /*47f0*/  MOV R3, 0xffff ;  /* 0x0000ffff00037802 */ /* 0x000fc60000000f00 */
[----:B------:R-:W-:Y:S04]  /*4800*/  DEPBAR.LE SB2, 0x36 ;  /* 0x0000ad800000791a */ /* 0x000fe80000000000 */
[----:B------:R-:W2:Y:S02]  /*4810*/  UTCATOMSWS.FIND_AND_SET.ALIGN UP0, UR5, UR5 ;  /* 0x00000005000575e3 */ /* 0x000ea40008000800 */
[----:B--2---:R-:W-:Y:S01]  /*4820*/  MOV R4, UR5 ;  /* 0x0000000500047c02 */ /* 0x004fe20008000f00 */
[----:B------:R-:W-:Y:S06]  /*4830*/  BRA.U UP0, `(.L_x_83) ;  /* 0x0000000100187547 */ /* 0x000fec000b800000 */
.L_x_84:
[----:B------:R-:W-:Y:S05]  /*4840*/  NANOSLEEP 0x64 ;  /* 0x000000640000795d */ /* 0x000fea0003800000 */
[----:B------:R-:W-:-:S05]  /*4850*/  UMOV UR5, 0x10 ;  /* 0x0000001000057882 */ /* 0x000fca0000000000 */
[----:B------:R-:W-:Y:S04]  /*4860*/  DEPBAR.LE SB2, 0x36 ;  /* 0x0000ad800000791a */ /* 0x000fe80000000000 */
[----:B------:R-:W2:Y:S02]  /*4870*/  UTCATOMSWS.FIND_AND_SET.ALIGN UP0, UR5, UR5 ;  /* 0x00000005000575e3 */ /* 0x000ea40008000800 */
[----:B--2---:R-:W-:Y:S01]  /*4880*/  MOV R4, UR5 ;  /* 0x0000000500047c02 */ /* 0x004fe20008000f00 */
[----:B------:R-:W-:Y:S05]  /*4890*/  BRA.U !UP0, `(.L_x_84) ;  /* 0xfffffffd08e87547 */ /* 0x000fea000b83ffff */
.L_x_83:
[-C--:B------:R-:W-:Y:S02]  /*48a0*/  SHF.L.U32 R3, R3, R4.reuse, RZ ;  /* 0x0000000403037219 */ /* 0x080fe400000006ff */
[----:B------:R-:W-:Y:S01]  /*48b0*/  SHF.L.U32 R2, R2, R4, RZ ;  /* 0x0000000402027219 */ /* 0x000fe200000006ff */
[----:B------:R-:W-:Y:S02]  /*48c0*/  IMAD.SHL.U32 R4, R4, 0x20, RZ ;  /* 0x0000002004047824 */ /* 0x000fe400078e00ff */
[----:B------:R2:W-:Y:S04]  /*48d0*/  ATOMS.OR RZ, [UR4+0x14], R3 ;  /* 0x00001403ffff798c */ /* 0x0005e8000b000004 */
[----:B------:R2:W-:Y:S04]  /*48e0*/  ATOMS.OR RZ, [UR4+0x18], R2 ;  /* 0x00001802ffff798c */ /* 0x0005e8000b000004 */
[----:B------:R2:W-:Y:S01]  /*48f0*/  STS [UR48+0x2a0], R4 ;  /* 0x0002a004ff007988 */ /* 0x0005e20008000830 */
[----:B------:R-:W-:Y:S05]  /*4900*/  BRA `(.L_x_82) ;  /* 0x0000000000107947 */ /* 0x000fea0003800000 */
.L_x_81:
[----:B------:R-:W-:-:S05]  /*4910*/  MOV R2, 0xffffffff ;  /* 0xffffffff00027802 */ /* 0x000fca0000000f00 */
[----:B------:R2:W-:Y:S02]  /*4920*/  STS [UR48+0x2a0], R2 ;  /* 0x0002a002ff007988 */ /* 0x0005e40008000830 */
[----:B--2---:R-:W-:Y:S02]  /*4930*/  MOV R2, 0x4950 ;  /* 0x0000495000027802 */ /* 0x004fe40000000f00 */
[----:B-1---5:R-:W-:Y:S05]  /*4940*/  CALL.REL.NOINC `($__internal_1_$__cuda_sm10x_tcgen05_guardrail_trap_phase_invalid_during_alloc) ;  /* 0x0000006000307944 */ /* 0x022fea0003c00000 */
.L_x_82:
[----:B------:R-:W-:Y:S05]  /*4950*/  WARPSYNC.ALL ;  /* 0x0000000000007948 */ /* 0x000fea0003800000 */
[----:B------:R-:W3:Y:S01]  /*4960*/  S2UR UR7, SR_CgaCtaId ;  /* 0x00000000000779c3 */ /* 0x000ee20000008800 */
[----:B------:R-:W-:Y:S01]  /*4970*/  UMOV UR4, 0x400 ;  /* 0x0000040000047882 */ /* 0x000fe20000000000 */
[----:B------:R-:W-:-:S06]  /*4980*/  NOP ;  /* 0x0000000000007918 */ /* 0x000fcc0000000000 */
[----:B------:R-:W-:Y:S06]  /*4990*/  BAR.ARV 0x6, 0xa0 ;  /* 0x0182800000007b1d */ /* 0x000fec0000002000 */
[----:B------:R-:W4:Y:S01]  /*49a0*/  LDCU UR5, c[0x0][0x394] ;  /* 0x00007280ff0577ac */ /* 0x000f220008000800 */
[----:B------:R-:W-:Y:S01]  /*49b0*/  LOP3.LUT R0, R0, 0xffff, RZ, 0xc0, !PT ;  /* 0x0000ffff00007812 */ /* 0x000fe200078ec0ff */
[----:B------:R-:W-:Y:S02]  /*49c0*/  IMAD.MOV.U32 R9, RZ, RZ, 0x1 ;  /* 0x00000001ff097424 */ /* 0x000fe400078e00ff */
[----:B------:R-:W-:Y:S01]  /*49d0*/  IMAD.MOV.U32 R8, RZ, RZ, RZ ;  /* 0x000000ffff087224 */ /* 0x000fe200078e00ff */
[----:B------:R-:W-:Y:S01]  /*49e0*/  R2UR UR10, R0 ;  /* 0x00000000000a72ca */ /* 0x000fe200000e0000 */
[----:B--2---:R-:W-:Y:S01]  /*49f0*/  IMAD.MOV.U32 R3, RZ, RZ, RZ ;  /* 0x000000ffff037224 */ /* 0x004fe200078e00ff */
[----:B------:R-:W-:Y:S01]  /*4a00*/  UMOV UR17, URZ ;  /* 0x000000ff00117c82 */ /* 0x000fe20008000000 */
[----:B------:R-:W-:Y:S01]  /*4a10*/  UMOV UR16, URZ ;  /* 0x000000ff00107c82 */ /* 0x000fe20008000000 */
[----:B------:R-:W-:Y:S01]  /*4a20*/  UMOV UR20, 0x0 ;  /* 0x0000000000147882 */ /* 0x000fe20000000000 */
[----:B---3--:R-:W-:Y:S01]  /*4a30*/  ULEA UR7, UR7, UR4, 0x18 ;  /* 0x0000000407077291 */ /* 0x008fe2000f8ec0ff */
[----:B------:R-:W2:Y:S03]  /*4a40*/  LDCU UR4, c[0x0][0x394] ;  /* 0x00007280ff0477ac */ /* 0x000ea60008000800 */
[----:B------:R-:W-:-:S02]  /*4a50*/  UIADD3 UR19, UPT, UPT, UR7, 0x4600, URZ ;  /* 0x0000460007137890 */ /* 0x000fc4000fffe0ff */
[----:B----4-:R-:W-:-:S03]  /*4a60*/  UIADD3 UR5, UPT, UPT, UR5, 0x1f, URZ ;  /* 0x0000001f05057890 */ /* 0x010fc6000fffe0ff */
[----:B------:R-:W3:Y:S01]  /*4a70*/  LDS R2, [UR7+0x2a0] ;  /* 0x0002a007ff027984 */ /* 0x000ee20008000800 */
[----:B------:R-:W-:Y:S02]  /*4a80*/  UIADD3 UR18, UPT, UPT, UR7, 0x15600, URZ ;  /* 0x0001560007127890 */ /* 0x000fe4000fffe0ff */
[----:B------:R-:W-:Y:S02]  /*4a90*/  USHF.R.S32.HI UR6, URZ, 0x1f, UR5 ;  /* 0x0000001fff067899 */ /* 0x000fe40008011405 */
[----:B------:R-:W-:Y:S02]  /*4aa0*/  USHF.R.U32.HI UR19, URZ, 0x4, UR19 ;  /* 0x00000004ff137899 */ /* 0x000fe40008011613 */
[----:B------:R-:W-:Y:S02]  /*4ab0*/  ULEA.HI UR6, UR6, UR5, URZ, 0x5 ;  /* 0x0000000506067291 */ /* 0x000fe4000f8f28ff */
[----:B------:R-:W-:Y:S02]  /*4ac0*/  UIADD3 UR5, UPT, UPT, UR7, 0x258, URZ ;  /* 0x0000025807057890 */ /* 0x000fe4000fffe0ff */
[----:B------:R-:W-:-:S02]  /*4ad0*/  USHF.R.S32.HI UR6, URZ, 0x5, UR6 ;  /* 0x00000005ff067899 */ /* 0x000fc40008011406 */
[----:B------:R-:W-:Y:S02]  /*4ae0*/  USHF.R.U32.HI UR18, URZ, 0x4, UR18 ;  /* 0x00000004ff127899 */ /* 0x000fe40008011612 */
[----:B------:R-:W-:Y:S02]  /*4af0*/  UISETP.LT.AND UP0, UPT, UR6, 0x1, UPT ;  /* 0x000000010600788c */ /* 0x000fe4000bf01270 */
[----:B------:R-:W-:Y:S02]  /*4b00*/  UPRMT UR5, URZ, 0x654, UR5 ;  /* 0x00000654ff057896 */ /* 0x000fe40008000005 */
[----:B------:R-:W-:Y:S02]  /*4b10*/  USEL UR11, UR6, 0x1, !UP0 ;  /* 0x00000001060b7887 */ /* 0x000fe4000c000000 */
[----:B------:R-:W-:Y:S02]  /*4b20*/  ULOP3.LUT UR19, UR19, 0x3fff, URZ, 0xc0, !UPT ;  /* 0x00003fff13137892 */ /* 0x000fe4000f8ec0ff */
[----:B------:R-:W-:-:S02]  /*4b30*/  ULOP3.LUT UR18, UR18, 0x3fff, URZ, 0xc0, !UPT ;  /* 0x00003fff12127892 */ /* 0x000fc4000f8ec0ff */
[----:B------:R-:W-:Y:S02]  /*4b40*/  UIADD3 UR11, UPT, UPT, -UR11, URZ, URZ ;  /* 0x000000ff0b0b7290 */ /* 0x000fe4000fffe1ff */
[----:B--2---:R-:W-:Y:S01]  /*4b50*/  UISETP.GE.AND UP3, UPT, UR4, 0x1, UPT ;  /* 0x000000010400788c */ /* 0x004fe2000bf66270 */
[----:B------:R-:W-:Y:S01]  /*4b60*/  UMOV UR21, 0x4218010 ;  /* 0x0421801000157882 */ /* 0x000fe20000000000 */
[C---:B---3--:R-:W-:Y:S01]  /*4b70*/  VIADD R5, R2.reuse, 0x80 ;  /* 0x0000008002057836 */ /* 0x048fe20000000000 */
[----:B------:R-:W-:-:S04]  /*4b80*/  LOP3.LUT R4, R2, 0xffff, RZ, 0xc0, !PT ;  /* 0x0000ffff02047812 */ /* 0x000fc800078ec0ff */
[----:B------:R-:W-:-:S05]  /*4b90*/  LOP3.LUT R5, R5, 0xffff, RZ, 0xc0, !PT ;  /* 0x0000ffff05057812 */ /* 0x000fca00078ec0ff */
[----:B------:R2:W-:Y:S02]  /*4ba0*/  STL.64 [R1], R4 ;  /* 0x0000000401007387 */ /* 0x0005e40000100a00 */
.L_x_91:
[----:B--2---:R-:W-:-:S04]  /*4bb0*/  SHF.L.U32 R4, R8, 0x1f, RZ ;  /* 0x0000001f08047819 */ /* 0x004fc800000006ff */
[----:B------:R-:W2:Y:S02]  /*4bc0*/  SYNCS.PHASECHK.TRANS64.TRYWAIT P0, [UR7+0x250], R4 ;  /* 0x00025004ff0075a7 */ /* 0x000ea40008001107 */
[----:B--23--:R-:W-:Y:S05]  /*4bd0*/  @!P0 BRA `(.L_x_85) ;  /* 0x00000058003c8947 */ /* 0x00cfea0003800000 */
.L_x_211:
[----:B--2---:R-:W2:Y:S01]  /*4be0*/  LDS.128 R4, [UR7+0x290] ;  /* 0x00029007ff047984 */ /* 0x004ea20008000c00 */
[----:B------:R-:W-:Y:S01]  /*4bf0*/  ULEA UR9, UR17, UR7, 0x3 ;  /* 0x0000000711097291 */ /* 0x000fe2000f8e18ff */
[----:B------:R-:W-:Y:S01]  /*4c00*/  SHF.L.U32 R0, R9, 0x1f, RZ ;  /* 0x0000001f09007819 */ /* 0x000fe200000006ff */
[----:B------:R-:W-:Y:S01]  /*4c10*/  @!PT LDS RZ, [RZ] ;  /* 0x00000000fffff984 */ /* 0x000fe20000000800 */
[----:B------:R-:W-:Y:S01]  /*4c20*/  @!PT LDS RZ, [RZ] ;  /* 0x00000000fffff984 */ /* 0x000fe20000000800 */
[----:B------:R-:W-:Y:S01]  /*4c30*/  @!PT LDS RZ, [RZ] ;  /* 0x00000000fffff984 */ /* 0x000fe20000000800 */
[----:B------:R-:W-:Y:S01]  /*4c40*/  @!PT LDS RZ, [RZ] ;  /* 0x00000000fffff984 */ /* 0x000fe20000000800 */
[----:B------:R3:W-:Y:S06]  /*4c50*/  MEMBAR.ALL.CTA ;  /* 0x0000000000007992 */ /* 0x0007ec0000008000 */
[----:B---3--:R-:W3:Y:S02]  /*4c60*/  FENCE.VIEW.ASYNC.S ;  /* 0x00000000000073c6 */ /* 0x008ee40000000000 */
[----:B---3--:R-:W-:Y:S01]  /*4c70*/  SYNCS.ARRIVE.TRANS64.RED.A1T0 RZ, [UR5], RZ ;  /* 0x000000ffffff79a7 */ /* 0x008fe20008100405 */
[----:B------:R-:W3:Y:S01]  /*4c80*/  SYNCS.PHASECHK.TRANS64.TRYWAIT P0, [UR9+0x270], R0 ;  /* 0x00027000ff0075a7 */ /* 0x000ee20008001109 */
[----:B--2---:R-:W-:Y:S01]  /*4c90*/  LOP3.LUT P2, RZ, R6, 0x1, RZ, 0xc0, !PT ;  /* 0x0000000106ff7812 */ /* 0x004fe2000784c0ff */
[----:B---3--:R-:W-:-:S12]  /*4ca0*/  @!P0 BRA `(.L_x_86) ;  /* 0x0000005800208947 */ /* 0x008fd80003800000 */
.L_x_213:
[----:B------:R-:W-:Y:S05]  /*4cb0*/  BRA.U !UP3, `(.L_x_87) ;  /* 0x000000010bac7547 */ /* 0x000fea000b800000 */
[----:B--2---:R-:W-:Y:S01]  /*4cc0*/  IMAD.U32 R0, RZ, RZ, UR17 ;  /* 0x00000011ff007e24 */ /* 0x004fe2000f8e00ff */
[----:B------:R-:W-:-:S04]  /*4cd0*/  ULEA UR4, UR16, UR7, 0x3 ;  /* 0x0000000710047291 */ /* 0x000fc8000f8e18ff */
[----:B------:R-:W-:-:S05]  /*4ce0*/  LEA R0, R0, R1, 0x2 ;  /* 0x0000000100007211 */ /* 0x000fca00078e10ff */
[----:B------:R2:W5:Y:S01]  /*4cf0*/  LDL R4, [R0] ;  /* 0x0000000000047983 */ /* 0x0005620000100800 */
[----:B------:R-:W-:Y:S01]  /*4d00*/  UPLOP3.LUT UP4, UPT, UPT, UPT, UPT, 0x40, 0x4 ;  /* 0x000000000004789c */ /* 0x000fe20003f8e870 */
[----:B------:R-:W-:Y:S01]  /*4d10*/  UMOV UR15, UR11 ;  /* 0x0000000b000f7c82 */ /* 0x000fe20008000000 */
[----:B------:R-:W-:Y:S01]  /*4d20*/  UMOV UR14, UR6 ;  /* 0x00000006000e7c82 */ /* 0x000fe20008000000 */
[----:B------:R-:W-:Y:S01]  /*4d30*/  UMOV UR13, UR16 ;  /* 0x00000010000d7c82 */ /* 0x000fe20008000000 */
[----:B--2---:R-:W-:-:S04]  /*4d40*/  SHF.L.U32 R0, R3, 0x1f, RZ ;  /* 0x0000001f03007819 */ /* 0x004fc800000006ff */
[----:B------:R2:W3:Y:S03]  /*4d50*/  SYNCS.PHASECHK.TRANS64.TRYWAIT P1, [UR4], R0 ;  /* 0x00000000ff0075a7 */ /* 0x0004e60008021104 */
.L_x_90:
[----:B------:R-:W-:Y:S02]  /*4d60*/  UIADD3 UR15, UPT, UPT, UR15, 0x1, URZ ;  /* 0x000000010f0f7890 */ /* 0x000fe4000fffe0ff */
[----:B----4-:R-:W-:Y:S02]  /*4d70*/  ULEA UR8, UR13, UR7, 0x3 ;  /* 0x000000070d087291 */ /* 0x010fe4000f8e18ff */
[----:B------:R-:W-:Y:S01]  /*4d80*/  UISETP.NE.AND UP0, UPT, UR15, URZ, UPT ;  /* 0x000000ff0f00728c */ /* 0x000fe2000bf05270 */
[----:B--23--:R-:W-:Y:S10]  /*4d90*/  @P1 BRA `(.L_x_88) ;  /* 0x00000000000c1947 */ /* 0x00cff40003800000 */
[----:B------:R-:W-:Y:S04]  /*4da0*/  SHF.L.U32 R5, R3, 0x1f, RZ ;  /* 0x0000001f03057819 */ /* 0x000fe800000006ff */
[----:B------:R-:W3:Y:S02]  /*4db0*/  SYNCS.PHASECHK.TRANS64.TRYWAIT P0, [UR8], R5 ;  /* 0x00000005ff0075a7 */ /* 0x000ee40008001108 */
[----:B---3--:R-:W-:Y:S05]  /*4dc0*/  @!P0 BRA `(.L_x_89) ;  /* 0x0000005400f08947 */ /* 0x008fea0003800000 */
.L_x_88:
[----:B------:R-:W-:Y:S01]  /*4dd0*/  UISETP.NE.AND UP1, UPT, UR14, 0x1, UPT ;  /* 0x000000010e00788c */ /* 0x000fe2000bf25270 */
[----:B------:R-:W-:Y:S01]  /*4de0*/  PLOP3.LUT P1, PT, PT, PT, PT, 0x80, 0x8 ;  /* 0x000000000008781c */ /* 0x000fe20003f2f070 */
[----:B------:R-:W-:Y:S02]  /*4df0*/  UIADD3 UR16, UPT, UPT, UR13, 0x1, URZ ;  /* 0x000000010d107890 */ /* 0x000fe4000fffe0ff */
[----:B------:R-:W-:Y:S02]  /*4e00*/  ULEA UR22, UR13, UR18, 0x8 ;  /* 0x000000120d167291 */ /* 0x000fe4000f8e40ff */
[----:B------:R-:W-:Y:S01]  /*4e10*/  UISETP.NE.AND UP2, UPT, UR16, 0x22, UPT ;  /* 0x000000221000788c */ /* 0x000fe2000bf45270 */
[----:B------:R-:W-:Y:S01]  /*4e20*/  PLOP3.LUT P0, PT, PT, PT, UP1, 0x80, 0x8 ;  /* 0x000000000008781c */ /* 0x000fe20003f0f018 */
[----:B------:R-:W-:Y:S02]  /*4e30*/  ULEA UR24, UR13, UR19, 0x7 ;  /* 0x000000130d187291 */ /* 0x000fe4000f8e38ff */
[----:B------:R-:W-:Y:S02]  /*4e40*/  USEL UR12, URZ, 0x1, UP2 ;  /* 0x00000001ff0c7887 */ /* 0x000fe40009000000 */
[----:B------:R-:W-:Y:S02]  /*4e50*/  USEL UR16, UR16, URZ, UP2 ;  /* 0x000000ff10107287 */ /* 0x000fe40009000000 */
[----:B------:R-:W-:Y:S02]  /*4e60*/  UIADD3 UR8, UPT, UPT, UR8, 0x110, URZ ;  /* 0x0000011008087890 */ /* 0x000fe4000fffe0ff */
[----:B------:R-:W-:Y:S01]  /*4e70*/  @UP1 ULEA UR4, UR16, UR7, 0x3 ;  /* 0x0000000710041291 */ /* 0x000fe2000f8e18ff */
[----:B------:R-:W-:Y:S01]  /*4e80*/  LOP3.LUT R3, R3, UR12, RZ, 0x3c, !PT ;  /* 0x0000000c03037c12 */ /* 0x000fe2000f8e3cff */
[----:B------:R-:W-:Y:S01]  /*4e90*/  UMOV UR23, 0x40004040 ;  /* 0x4000404000177882 */ /* 0x000fe20000000000 */
[----:B------:R-:W-:Y:S01]  /*4ea0*/  UMOV UR25, 0x80004020 ;  /* 0x8000402000197882 */ /* 0x000fe20000000000 */
[----:B------:R-:W-:Y:S01]  /*4eb0*/  UIADD3 UR14, UPT, UPT, UR14, -0x1, URZ ;  /* 0xffffffff0e0e7890 */ /* 0x000fe2000fffe0ff */
[----:B--2---:R-:W-:Y:S01]  /*4ec0*/  @P0 SHF.L.U32 R0, R3, 0x1f, RZ ;  /* 0x0000001f03000819 */ /* 0x004fe200000006ff */
[----:B------:R-:W-:Y:S03]  /*4ed0*/  UMOV UR13, UR16 ;  /* 0x00000010000d7c82 */ /* 0x000fe60008000000 */
[----:B------:R4:W2:Y:S01]  /*4ee0*/  @P0 SYNCS.PHASECHK.TRANS64.TRYWAIT P1, [UR4], R0 ;  /* 0x00000000ff0005a7 */ /* 0x0008a20008021104 */
[----:B------:R-:W-:Y:S11]  /*4ef0*/  ELECT P0, URZ, PT ;  /* 0x0000000000ff782f */ /* 0x000ff60003800000 */
[----:B------:R-:W-:Y:S02]  /*4f00*/  @!UPT UIADD3 URZ, UPT, UPT, URZ, URZ, URZ ;  /* 0x000000fffffff290 */ /* 0x000fe4000fffe0ff */
[----:B-----5:R-:W-:Y:S11]  /*4f10*/  @P0 R2UR.BROADCAST UR4, R4 ;  /* 0x00000000040402ca */ /* 0x020ff600008e0000 */
[----:B------:R-:W-:Y:S02]  /*4f20*/  @!UPT UIADD3 URZ, UPT, UPT, URZ, URZ, URZ ;  /* 0x000000fffffff290 */ /* 0x000fe4000fffe0ff */
[----:B------:R4:W-:Y:S01]  /*4f30*/  UTCQMMA gdesc[UR24], gdesc[UR22], tmem[UR4], tmem[UR20], idesc[UR21], UP4 ;  /* 0x00ff1416180075ea */ /* 0x0009e2000a000304 */
[----:B------:R-:W-:Y:S01]  /*4f40*/  UPLOP3.LUT UP4, UPT, UPT, UPT, UPT, 0x80, 0x8 ;  /* 0x000000000008789c */ /* 0x000fe20003f8f070 */
[----:B------:R4:W-:Y:S01]  /*4f50*/  UTCBAR.MULTICAST [UR8], URZ, UR10 ;  /* 0x000000ff080073e9 */ /* 0x0009e2000800080a */
[----:B------:R-:W-:Y:S09]  /*4f60*/  BRA.U UP0, `(.L_x_90) ;  /* 0xfffffffd007c7547 */ /* 0x000ff2000b83ffff */
.L_x_87:
[----:B------:R-:W-:Y:S01]  /*4f70*/  UIADD3 UR17, UPT, UPT, UR17, 0x1, URZ ;  /* 0x0000000111117890 */ /* 0x000fe2000fffe0ff */
[----:B------:R-:W-:Y:S01]  /*4f80*/  LOP3.LUT R8, R8, 0x1, RZ, 0x3c, !PT ;  /* 0x0000000108087812 */ /* 0x000fe200078e3cff */
[----:B------:R-:W-:Y:S02]  /*4f90*/  UIADD3 UR9, UPT, UPT, UR9, 0x260, URZ ;  /* 0x0000026009097890 */ /* 0x000fe4000fffe0ff */
[----:B------:R-:W-:-:S04]  /*4fa0*/  UISETP.NE.AND UP0, UPT, UR17, 0x2, UPT ;  /* 0x000000021100788c */ /* 0x000fc8000bf05270 */
[----:B----4-:R-:W-:Y:S02]  /*4fb0*/  USEL UR4, URZ, 0x1, UP0 ;  /* 0x00000001ff047887 */ /* 0x010fe40008000000 */
[----:B------:R-:W-:Y:S01]  /*4fc0*/  USEL UR17, UR17, URZ, UP0 ;  /* 0x000000ff11117287 */ /* 0x000fe20008000000 */
[----:B------:R3:W-:Y:S03]  /*4fd0*/  UTCBAR [UR9], URZ ;  /* 0x000000ff090073e9 */ /* 0x0007e600080000ff */
[----:B------:R-:W-:Y:S01]  /*4fe0*/  LOP3.LUT R9, R9, UR4, RZ, 0x3c, !PT ;  /* 0x0000000409097c12 */ /* 0x000fe2000f8e3cff */
[----:B------:R-:W-:Y:S07]  /*4ff0*/  @P2 BRA `(.L_x_91) ;  /* 0xfffffff800ec2947 */ /* 0x000fee000383ffff */
[----:B------:R-:W4:Y:S01]  /*5000*/  S2UR UR4, SR_CgaCtaId ;  /* 0x00000000000479c3 */ /* 0x000f220000008800 */
[----:B------:R-:W-:Y:S01]  /*5010*/  ELECT P0, URZ, PT ;  /* 0x0000000000ff782f */ /* 0x000fe20003800000 */
[----:B--2---:R-:W-:Y:S01]  /*5020*/  IMAD.MOV.U32 R0, RZ, RZ, 0x1 ;  /* 0x00000001ff007424 */ /* 0x004fe200078e00ff */
[----:B------:R-:W-:Y:S01]  /*5030*/  UIADD3 UR7, UPT, UPT, UR7, 0x270, URZ ;  /* 0x0000027007077890 */ /* 0x000fe2000fffe0ff */
[----:B------:R-:W-:Y:S01]  /*5040*/  SHF.L.U32 R3, R9, 0x1f, RZ ;  /* 0x0000001f09037819 */ /* 0x000fe200000006ff */
[----:B------:R-:W-:-:S03]  /*5050*/  UMOV UR5, 0x40 ;  /* 0x0000004000057882 */ /* 0x000fc60000000000 */
[----:B------:R-:W-:Y:S01]  /*5060*/  UVIRTCOUNT.DEALLOC.SMPOOL 0x80 ;  /* 0x000000800000784c */ /* 0x000fe20000000000 */
[----:B----4-:R-:W-:Y:S02]  /*5070*/  ULEA UR4, UR4, UR5, 0x18 ;  /* 0x0000000504047291 */ /* 0x010fe4000f8ec0ff */
[----:B------:R-:W-:-:S07]  /*5080*/  ULEA UR5, UR17, UR7, 0x3 ;  /* 0x0000000711057291 */ /* 0x000fce000f8e18ff */
[----:B------:R2:W-:Y:S02]  /*5090*/  @P0 STS.U8 [UR4+0x1c], R0 ;  /* 0x00001c00ff000988 */ /* 0x0005e40008000004 */
[----:B------:R-:W4:Y:S02]  /*50a0*/  SYNCS.PHASECHK.TRANS64.TRYWAIT P0, [UR5], R3 ;  /* 0x00000003ff0075a7 */ /* 0x000f240008001105 */
[----:B--2-4-:R-:W-:Y:S05]  /*50b0*/  @!P0 BRA `(.L_x_92) ;  /* 0x00000054004c8947 */ /* 0x014fea0003800000 */
.L_x_216:
[----:B------:R-:W-:-:S04]  /*50c0*/  UIADD3 UR6, UPT, UPT, UR17, 0x1, URZ ;  /* 0x0000000111067890 */ /* 0x000fc8000fffe0ff */
[----:B------:R-:W-:-:S04]  /*50d0*/  UISETP.NE.AND UP0, UPT, UR6, 0x2, UPT ;  /* 0x000000020600788c */ /* 0x000fc8000bf05270 */
[----:B------:R-:W-:Y:S02]  /*50e0*/  USEL UR5, URZ, 0x1, UP0 ;  /* 0x00000001ff057887 */ /* 0x000fe40008000000 */
[----:B------:R-:W-:-:S04]  /*50f0*/  USEL UR6, UR6, URZ, UP0 ;  /* 0x000000ff06067287 */ /* 0x000fc80008000000 */
[----:B------:R-:W-:Y:S01]  /*5100*/  ULEA UR6, UR6, UR7, 0x3 ;  /* 0x0000000706067291 */ /* 0x000fe2000f8e18ff */
[----:B--2---:R-:W-:-:S04]  /*5110*/  LOP3.LUT R3, R9, UR5, RZ, 0x3c, !PT ;  /* 0x0000000509037c12 */ /* 0x004fc8000f8e3cff */
[----:B------:R-:W-:-:S04]  /*5120*/  SHF.L.U32 R3, R3, 0x1f, RZ ;  /* 0x0000001f03037819 */ /* 0x000fc800000006ff */
[----:B------:R-:W2:Y:S02]  /*5130*/  SYNCS.PHASECHK.TRANS64.TRYWAIT P0, [UR6], R3 ;  /* 0x00000003ff0075a7 */ /* 0x000ea40008001106 */
[----:B--2---:R-:W-:Y:S05]  /*5140*/  @!P0 BRA `(.L_x_93) ;  /* 0x0000005400408947 */ /* 0x004fea0003800000 */
.L_x_218:
[----:B------:R-:W-:Y:S01]  /*5150*/  NOP ;  /* 0x0000000000007918 */ /* 0x000fe20000000000 */
[----:B--2---:R-:W2:Y:S01]  /*5160*/  LDS R0, [UR4+0x14] ;  /* 0x00001404ff007984 */ /* 0x004ea20008000800 */
[----:B------:R-:W-:Y:S01]  /*5170*/  LOP3.LUT R3, R2, 0xffff, RZ, 0xc0, !PT ;  /* 0x0000ffff02037812 */ /* 0x000fe200078ec0ff */
[----:B------:R-:W-:-:S03]  /*5180*/  IMAD.MOV.U32 R2, RZ, RZ, 0xffff ;  /* 0x0000ffffff027424 */ /* 0x000fc600078e00ff */
[----:B------:R-:W-:-:S04]  /*5190*/  SHF.R.U32.HI R3, RZ, 0x5, R3 ;  /* 0x00000005ff037819 */ /* 0x000fc80000011603 */
[----:B------:R-:W-:-:S04]  /*51a0*/  SHF.L.U32 R2, R2, R3, RZ ;  /* 0x0000000302027219 */ /* 0x000fc800000006ff */
[----:B--2---:R-:W-:-:S04]  /*51b0*/  LOP3.LUT R0, R0, R2, RZ, 0xc0, !PT ;  /* 0x0000000200007212 */ /* 0x004fc800078ec0ff */
[----:B------:R-:W-:Y:S01]  /*51c0*/  ISETP.NE.AND P0, PT, R0, R2, PT ;  /* 0x000000020000720c */ /* 0x000fe20003f05270 */
[----:B------:R-:W-:-:S05]  /*51d0*/  IMAD.MOV.U32 R0, RZ, RZ, 0x1 ;  /* 0x00000001ff007424 */ /* 0x000fca00078e00ff */
[----:B------:R-:W-:-:S07]  /*51e0*/  SHF.L.U32 R0, R0, R3, RZ ;  /* 0x0000000300007219 */ /* 0x000fce00000006ff */
[----:B------:R-:W-:Y:S05]  /*51f0*/  @P0 BRA `(.L_x_94) ;  /* 0x00000000005c0947 */ /* 0x000fea0003800000 */
[----:B------:R-:W2:Y:S02]  /*5200*/  LDS R3, [UR4+0x18] ;  /* 0x00001804ff037984 */ /* 0x000ea40008000800 */
[----:B--2---:R-:W-:-:S04]  /*5210*/  LOP3.LUT R3, R3, R0, RZ, 0xc0, !PT ;  /* 0x0000000003037212 */ /* 0x004fc800078ec0ff */
[----:B------:R-:W-:-:S13]  /*5220*/  ISETP.NE.AND P0, PT, R3, R0, PT ;  /* 0x000000000300720c */ /* 0x000fda0003f05270 */
[----:B------:R-:W-:Y:S05]  /*5230*/  @P0 BRA `(.L_x_95) ;  /* 0x0000000000400947 */ /* 0x000fea0003800000 */
[----:B------:R-:W-:Y:S01]  /*5240*/  R2UR UR8, R2 ;  /* 0x00000000020872ca */ /* 0x000fe200000e0000 */
[----:B------:R-:W2:Y:S01]  /*5250*/  S2R R3, SR_LANEID ;  /* 0x0000000000037919 */ /* 0x000ea20000000000 */
[----:B------:R-:W-:Y:S01]  /*5260*/  LOP3.LUT R0, RZ, R0, RZ, 0x33, !PT ;  /* 0x00000000ff007212 */ /* 0x000fe200078e33ff */
[----:B------:R-:W-:Y:S02]  /*5270*/  VOTEU.ANY UR7, UPT, PT ;  /* 0x0000000000077886 */ /* 0x000fe400038e0100 */
[----:B------:R-:W-:Y:S01]  /*5280*/  UFLO.U32 UR7, UR7 ;  /* 0x00000007000772bd */ /* 0x000fe200080e0000 */
[----:B------:R-:W4:Y:S07]  /*5290*/  REDUX UR5, R0 ;  /* 0x00000000000573c4 */ /* 0x000f2e0000000000 */
[----:B------:R-:W-:-:S06]  /*52a0*/  ULOP3.LUT UR8, URZ, UR8, URZ, 0x33, !UPT ;  /* 0x00000008ff087292 */ /* 0x000fcc000f8e33ff */
[----:B------:R-:W-:-:S04]  /*52b0*/  IMAD.U32 R2, RZ, RZ, UR8 ;  /* 0x00000008ff027e24 */ /* 0x000fc8000f8e00ff */
[----:B------:R-:W1:Y:S02]  /*52c0*/  REDUX UR6, R2 ;  /* 0x00000000020673c4 */ /* 0x000e640000000000 */
[----:B------:R1:W-:Y:S01]  /*52d0*/  UTCATOMSWS.AND URZ, UR8 ;  /* 0x0000000800ff79e3 */ /* 0x0003e20008000000 */
[----:B----4-:R-:W-:Y:S01]  /*52e0*/  IMAD.U32 R0, RZ, RZ, UR5 ;  /* 0x00000005ff007e24 */ /* 0x010fe2000f8e00ff */
[----:B--2---:R-:W-:Y:S01]  /*52f0*/  ISETP.EQ.U32.AND P0, PT, R3, UR7, PT ;  /* 0x0000000703007c0c */ /* 0x004fe2000bf02070 */
[----:B-1----:R-:W-:-:S12]  /*5300*/  IMAD.U32 R2, RZ, RZ, UR6 ;  /* 0x00000006ff027e24 */ /* 0x002fd8000f8e00ff */
[----:B------:R1:W-:Y:S04]  /*5310*/  @P0 ATOMS.AND RZ, [UR4+0x14], R2 ;  /* 0x00001402ffff098c */ /* 0x0003e8000a800004 */
[----:B------:R1:W-:Y:S01]  /*5320*/  @P0 ATOMS.AND RZ, [UR4+0x18], R0 ;  /* 0x00001800ffff098c */ /* 0x0003e2000a800004 */
[----:B------:R-:W-:Y:S05]  /*5330*/  BRA `(.L_x_96) ;  /* 0x0000000000147947 */ /* 0x000fea0003800000 */
.L_x_95:
[----:B------:R-:W-:Y:S02]  /*5340*/  MOV R2, 0x5360 ;  /* 0x0000536000027802 */ /* 0x000fe40000000f00 */
[----:B-1-3-5:R-:W-:Y:S05]  /*5350*/  CALL.REL.NOINC `($__internal_0_$__cuda_sm10x_tcgen05_guardrail_trap_col_being_dealloced_not_returned_by_alloc) ;  /* 0x0000005400a07944 */ /* 0x02afea0003c00000 */
[----:B------:R-:W-:Y:S05]  /*5360*/  BRA `(.L_x_96) ;  /* 0x0000000000087947 */ /* 0x000fea0003800000 */
.L_x_94:
[----:B------:R-:W-:Y:S02]  /*5370*/  MOV R2, 0x5390 ;  /* 0x0000539000027802 */ /* 0x000fe40000000f00 */
[----:B-1-3-5:R-:W-:Y:S05]  /*5380*/  CALL.REL.NOINC `($__internal_2_$__cuda_sm10x_tcgen05_guardrail_trap_unallocated_columns_being_dealloced) ;  /* 0x0000005400ac7944 */ /* 0x02afea0003c00000 */
.L_x_96:
[----:B------:R-:W-:Y:S01]  /*5390*/  NOP ;  /* 0x0000000000007918 */ /* 0x000fe20000000000 */
[----:B---3--:R-:W-:Y:S05]  /*53a0*/  EXIT ;  /* 0x000000000000794d */ /* 0x008fea0003800000 */
.L_x_80:
[----:B------:R-:W2:Y:S01]  /*53b0*/  LDC R112, c[0x0][0x384] ;  /* 0x0000e100ff707b82 */ /* 0x000ea20000000800 */
[----:B------:R-:W-:Y:S01]  /*53c0*/  UISETP.NE.OR UP6, UPT, UR4, 0x3, !UP6 ;  /* 0x000000030400788c */ /* 0x000fe2000f7c5670 */
[----:B--2---:R-:W-:-:S08]  /*53d0*/  IADD3 R112, PT, PT, R112, 0x7f, RZ ;  /* 0x0000007f70707810 */ /* 0x004fd00007ffe0ff */
[----:B------:R-:W-:Y:S05]  /*53e0*/  BRA.U UP6, `(.L_x_97) ;  /* 0x0000001106907547 */ /* 0x000fea000b800000 */
[----:B------:R-:W2:Y:S01]  /*53f0*/  LDC R19, c[0x0][0x38c] ;  /* 0x0000e300ff137b82 */ /* 0x000ea20000000800 */
[----:B------:R-:W3:Y:S01]  /*5400*/  LDCU.64 UR6, c[0x0][0x988] ;  /* 0x00013100ff0677ac */ /* 0x000ee20008000a00 */
[----:B------:R-:W-:Y:S01]  /*5410*/  SHF.R.S32.HI R30, RZ, 0x1f, R112 ;  /* 0x0000001fff1e7819 */ /* 0x000fe20000011470 */
[----:B------:R-:W-:Y:S01]  /*5420*/  IMAD.MOV.U32 R29, RZ, RZ, 0x1 ;  /* 0x00000001ff1d7424 */ /* 0x000fe200078e00ff */
[----:B------:R-:W4:Y:S02]  /*5430*/  LDCU.64 UR4, c[0x0][0x990] ;  /* 0x00013200ff0477ac */ /* 0x000f240008000a00 */
[----:B------:R-:W-:Y:S01]  /*5440*/  LEA.HI R30, R30, R112, RZ, 0x7 ;  /* 0x000000701e1e7211 */ /* 0x000fe200078f38ff */
[----:B------:R-:W-:Y:S01]  /*5450*/  IMAD.MOV.U32 R28, RZ, RZ, RZ ;  /* 0x000000ffff1c7224 */ /* 0x000fe200078e00ff */
[----:B------:R-:W1:Y:S01]  /*5460*/  LDC R24, c[0x0][0x388] ;  /* 0x0000e200ff187b82 */ /* 0x000e620000000800 */
[----:B------:R-:W-:Y:S01]  /*5470*/  UMOV UR17, 0x400 ;  /* 0x0000040000117882 */ /* 0x000fe20000000000 */
[----:B------:R-:W-:Y:S01]  /*5480*/  IMAD.MOV.U32 R27, RZ, RZ, 0x1000 ;  /* 0x00001000ff1b7424 */ /* 0x000fe200078e00ff */
[----:B------:R-:W-:Y:S01]  /*5490*/  ULEA UR17, UR48, UR17, 0x18 ;  /* 0x0000001130117291 */ /* 0x000fe2000f8ec0ff */
[----:B------:R-:W-:Y:S01]  /*54a0*/  SHF.R.S32.HI R30, RZ, 0x7, R30 ;  /* 0x00000007ff1e7819 */ /* 0x000fe2000001141e */
[----:B------:R-:W-:-:S02]  /*54b0*/  USEL UR18, URZ, 0x1, UP5 ;  /* 0x00000001ff127887 */ /* 0x000fc4000a800000 */
[----:B------:R-:W-:Y:S01]  /*54c0*/  UIADD3 UR20, UPT, UPT, UR17, 0x228, URZ ;  /* 0x0000022811147890 */ /* 0x000fe2000fffe0ff */
[----:B------:R-:W1:Y:S01]  /*54d0*/  LDC R0, c[0x0][0xc30] ;  /* 0x00030c00ff007b82 */ /* 0x000e620000000800 */
[----:B------:R-:W-:Y:S02]  /*54e0*/  UIADD3 UR16, UPT, UPT, UR17, 0x258, URZ ;  /* 0x0000025811107890 */ /* 0x000fe4000fffe0ff */
[----:B---3--:R-:W-:Y:S02]  /*54f0*/  UISETP.NE.U32.AND UP1, UPT, UR6, URZ, UPT ;  /* 0x000000ff0600728c */ /* 0x008fe4000bf25070 */
[----:B------:R-:W-:Y:S02]  /*5500*/  UIADD3 UR19, UPT, UPT, UR17, 0x220, URZ ;  /* 0x0000022011137890 */ /* 0x000fe4000fffe0ff */
[----:B------:R-:W-:Y:S01]  /*5510*/  UISETP.NE.AND.EX UP1, UPT, UR7, URZ, UPT, UP1 ;  /* 0x000000ff0700728c */ /* 0x000fe2000bf25310 */
[----:B------:R-:W3:Y:S01]  /*5520*/  LDC R26, c[0x0][0x370] ;  /* 0x0000dc00ff1a7b82 */ /* 0x000ee20000000800 */
[C---:B--2---:R-:W-:Y:S01]  /*5530*/  R2UR UR7, R19.reuse ;  /* 0x00000000130772ca */ /* 0x044fe200000e0000 */
[----:B----4-:R-:W-:Y:S01]  /*5540*/  UISETP.NE.U32.AND UP4, UPT, UR4, URZ, UPT ;  /* 0x000000ff0400728c */ /* 0x010fe2000bf85070 */
[----:B------:R-:W-:Y:S01]  /*5550*/  R2UR UR6, R19 ;  /* 0x00000000130672ca */ /* 0x000fe200000e0000 */
[----:B------:R-:W-:-:S02]  /*5560*/  UPRMT UR20, UR48, 0x654, UR20 ;  /* 0x0000065430147896 */ /* 0x000fc40008000014 */
[----:B------:R-:W-:Y:S02]  /*5570*/  UPLOP3.LUT UP2, UPT, UPT, UPT, UPT, 0x40, 0x4 ;  /* 0x000000000004789c */ /* 0x000fe40003f4e870 */
[----:B------:R-:W2:Y:S01]  /*5580*/  LDC R3, c[0x0][0xc0c] ;  /* 0x00030300ff037b82 */ /* 0x000ea20000000800 */
[----:B-1----:R-:W-:Y:S01]  /*5590*/  R2UR UR15, R24 ;  /* 0x00000000180f72ca */ /* 0x002fe200000e0000 */
[----:B------:R-:W-:Y:S02]  /*55a0*/  UPRMT UR16, URZ, 0x654, UR16 ;  /* 0x00000654ff107896 */ /* 0x000fe40008000010 */
[----:B------:R-:W-:Y:S02]  /*55b0*/  UPRMT UR48, UR48, 0x654, UR19 ;  /* 0x0000065430307896 */ /* 0x000fe40008000013 */
[----:B------:R-:W-:Y:S02]  /*55c0*/  UISETP.NE.AND.EX UP4, UPT, UR5, URZ, UPT, UP4 ;  /* 0x000000ff0500728c */ /* 0x000fe4000bf85340 */
[----:B------:R-:W1:Y:S01]  /*55d0*/  LDC R18, c[0x0][0xc20] ;  /* 0x00030800ff127b82 */ /* 0x000e620000000800 */
[----:B------:R-:W-:-:S07]  /*55e0*/  ISETP.NE.AND P1, PT, R0, 0x1, PT ;  /* 0x000000010000780c */ /* 0x000fce0003f25270 */
[----:B------:R-:W4:Y:S08]  /*55f0*/  LDC.64 R32, c[0x0][0x348] ;  /* 0x0000d200ff207b82 */ /* 0x000f300000000a00 */
[----:B------:R-:W1:Y:S08]  /*5600*/  LDC.64 R16, c[0x0][0xc10] ;  /* 0x00030400ff107b82 */ /* 0x000e700000000a00 */
[----:B------:R-:W1:Y:S08]  /*5610*/  LDC.64 R6, c[0x0][0xc18] ;  /* 0x00030600ff067b82 */ /* 0x000e700000000a00 */
[----:B------:R-:W1:Y:S08]  /*5620*/  LDC.64 R4, c[0x0][0xc28] ;  /* 0x00030a00ff047b82 */ /* 0x000e700000000a00 */
[----:B--23--:R-:W1:Y:S02]  /*5630*/  LDC R25, c[0x0][0x374] ;  /* 0x0000dd00ff197b82 */ /* 0x00ce640000000800 */
.L_x_106:
[-C--:B------:R-:W-:Y:S02]  /*5640*/  IABS R0, R30.reuse ;  /* 0x0000001e00007213 */ /* 0x080fe40000000000 */
[----:B------:R-:W-:Y:S02]  /*5650*/  IABS R2, R30 ;  /* 0x0000001e00027213 */ /* 0x000fe40000000000 */
[----:B--2---:R-:W2:Y:S01]  /*5660*/  I2F.RP R20, R0 ;  /* 0x0000000000147306 */ /* 0x004ea20000209400 */
[----:B------:R-:W-:Y:S02]  /*5670*/  IABS R8, R14 ;  /* 0x0000000e00087213 */ /* 0x000fe40000000000 */
[----:B------:R-:W-:Y:S01]  /*5680*/  IMAD.MOV R2, RZ, RZ, -R2 ;  /* 0x000000ffff027224 */ /* 0x000fe200078e0a02 */
[----:B------:R-:W-:Y:S06]  /*5690*/  IABS R12, R24 ;  /* 0x00000018000c7213 */ /* 0x000fec0000000000 */
[----:B------:R-:W3:Y:S10]  /*56a0*/  I2F.RP R9, R12 ;  /* 0x0000000c00097306 */ /* 0x000ef40000209400 */
[----:B--2---:R-:W2:Y:S10]  /*56b0*/  MUFU.RCP R20, R20 ;  /* 0x0000001400147308 */ /* 0x004eb40000001000 */
[----:B---3--:R-:W-:Y:S01]  /*56c0*/  MUFU.RCP R9, R9 ;  /* 0x0000000900097308 */ /* 0x008fe20000001000 */
[----:B--2---:R-:W-:Y:S09]  /*56d0*/  VIADD R20, R20, 0xffffffe ;  /* 0x0ffffffe14147836 */ /* 0x004ff20000000000 */
[----:B------:R-:W2:Y:S02]  /*56e0*/  F2I.FTZ.U32.TRUNC.NTZ R21, R20 ;  /* 0x0000001400157305 */ /* 0x000ea4000021f000 */
[--C-:B--2---:R-:W-:Y:S02]  /*56f0*/  IMAD.MOV R34, RZ, RZ, -R21.reuse ;  /* 0x000000ffff227224 */ /* 0x104fe400078e0a15 */
[----:B------:R-:W-:Y:S02]  /*5700*/  IMAD.MOV.U32 R20, RZ, RZ, RZ ;  /* 0x000000ffff147224 */ /* 0x000fe400078e00ff */
[----:B------:R-:W-:Y:S04]  /*5710*/  IMAD R34, R34, R0, RZ ;  /* 0x0000000022227224 */ /* 0x000fe800078e02ff */
[----:B------:R-:W-:Y:S04]  /*5720*/  IMAD.HI.U32 R34, R21, R34, R20 ;  /* 0x0000002215227227 */ /* 0x000fe800078e0014 */
[----:B------:R-:W-:Y:S02]  /*5730*/  VIADD R20, R9, 0xffffffe ;  /* 0x0ffffffe09147836 */ /* 0x000fe40000000000 */
[----:B------:R-:W-:Y:S02]  /*5740*/  IMAD.HI.U32 R34, R34, R8, RZ ;  /* 0x0000000822227227 */ /* 0x000fe400078e00ff */
[----:B------:R2:W3:Y:S02]  /*5750*/  F2I.FTZ.U32.TRUNC.NTZ R21, R20 ;  /* 0x0000001400157305 */ /* 0x0004e4000021f000 */
[----:B------:R-:W-:Y:S01]  /*5760*/  IMAD R8, R34, R2, R8 ;  /* 0x0000000222087224 */ /* 0x000fe200078e0208 */
[----:B------:R-:W-:Y:S04]  /*5770*/  SHF.L.U32 R2, R28, 0x1f, RZ ;  /* 0x0000001f1c027819 */ /* 0x000fe800000006ff */
[----:B------:R-:W-:Y:S01]  /*5780*/  ISETP.GT.U32.AND P3, PT, R0, R8, PT ;  /* 0x000000080000720c */ /* 0x000fe20003f64070 */
[----:B------:R-:W4:Y:S01]  /*5790*/  SYNCS.PHASECHK.TRANS64.TRYWAIT P2, [UR17+0x250], R2 ;  /* 0x00025002ff0075a7 */ /* 0x000f220008041111 */
[----:B--2---:R-:W-:Y:S11]  /*57a0*/  IMAD.MOV.U32 R20, RZ, RZ, RZ ;  /* 0x000000ffff147224 */ /* 0x004ff600078e00ff */
[-C--:B------:R-:W-:Y:S01]  /*57b0*/  @!P3 IADD3 R8, PT, PT, R8, -R0.reuse, RZ ;  /* 0x800000000808b210 */ /* 0x080fe20007ffe0ff */
[----:B------:R-:W-:Y:S01]  /*57c0*/  @!P3 VIADD R34, R34, 0x1 ;  /* 0x000000012222b836 */ /* 0x000fe20000000000 */
[----:B------:R-:W-:Y:S02]  /*57d0*/  ISETP.NE.AND P3, PT, R30, RZ, PT ;  /* 0x000000ff1e00720c */ /* 0x000fe40003f65270 */
[----:B------:R-:W-:Y:S02]  /*57e0*/  ISETP.GE.U32.AND P4, PT, R8, R0, PT ;  /* 0x000000000800720c */ /* 0x000fe40003f86070 */
[----:B------:R-:W-:Y:S02]  /*57f0*/  LOP3.LUT R0, R14, R30, RZ, 0x3c, !PT ;  /* 0x0000001e0e007212 */ /* 0x000fe400078e3cff */
[----:B------:R-:W-:Y:S02]  /*5800*/  IABS R8, R19 ;  /* 0x0000001300087213 */ /* 0x000fe40000000000 */
[----:B------:R-:W-:Y:S02]  /*5810*/  ISETP.GE.AND P0, PT, R0, RZ, PT ;  /* 0x000000ff0000720c */ /* 0x000fe40003f06270 */
[----:B------:R-:W2:Y:S01]  /*5820*/  I2F.RP R13, R8 ;  /* 0x00000008000d7306 */ /* 0x000ea20000209400 */
[----:B---3--:R-:W-:Y:S04]  /*5830*/  IADD3 R0, PT, PT, RZ, -R21, RZ ;  /* 0x80000015ff007210 */ /* 0x008fe80007ffe0ff */
[----:B------:R-:W-:Y:S02]  /*5840*/  @P4 VIADD R34, R34, 0x1 ;  /* 0x0000000122224836 */ /* 0x000fe40000000000 */
[----:B------:R-:W-:Y:S04]  /*5850*/  IMAD R31, R0, R12, RZ ;  /* 0x0000000c001f7224 */ /* 0x000fe800078e02ff */
[----:B------:R-:W-:Y:S01]  /*5860*/  @!P0 IMAD.MOV R34, RZ, RZ, -R34 ;  /* 0x000000ffff228224 */ /* 0x000fe200078e0a22 */
[----:B------:R-:W-:Y:S01]  /*5870*/  @!P3 LOP3.LUT R34, RZ, R30, RZ, 0x33, !PT ;  /* 0x0000001eff22b212 */ /* 0x000fe200078e33ff */
[----:B------:R-:W-:Y:S01]  /*5880*/  IMAD.HI.U32 R31, R21, R31, R20 ;  /* 0x0000001f151f7227 */ /* 0x000fe200078e0014 */
[----:B------:R-:W-:Y:S01]  /*5890*/  ISETP.NE.AND P3, PT, R24, RZ, PT ;  /* 0x000000ff1800720c */ /* 0x000fe20003f65270 */
[----:B--2---:R-:W2:Y:S01]  /*58a0*/  MUFU.RCP R13, R13 ;  /* 0x0000000d000d7308 */ /* 0x004ea20000001000 */
[----:B------:R-:W-:Y:S05]  /*58b0*/  IABS R9, R34 ;  /* 0x0000002200097213 */ /* 0x000fea0000000000 */
[----:B------:R-:W-:Y:S05]  /*58c0*/  IMAD.HI.U32 R31, R31, R9, RZ ;  /* 0x000000091f1f7227 */ /* 0x000fea00078e00ff */
[----:B------:R-:W-:Y:S05]  /*58d0*/  IADD3 R0, PT, PT, -R31, RZ, RZ ;  /* 0x000000ff1f007210 */ /* 0x000fea0007ffe1ff */
[C---:B------:R-:W-:Y:S02]  /*58e0*/  IMAD R9, R12.reuse, R0, R9 ;  /* 0x000000000c097224 */ /* 0x040fe400078e0209 */
[----:B--2---:R-:W-:Y:S03]  /*58f0*/  VIADD R0, R13, 0xffffffe ;  /* 0x0ffffffe0d007836 */ /* 0x004fe60000000000 */
[----:B------:R-:W-:Y:S03]  /*5900*/  ISETP.GT.U32.AND P0, PT, R12, R9, PT ;  /* 0x000000090c00720c */ /* 0x000fe60003f04070 */
[----:B------:R-:W2:Y:S10]  /*5910*/  F2I.FTZ.U32.TRUNC.NTZ R0, R0 ;  /* 0x0000000000007305 */ /* 0x000eb4000021f000 */
[----:B------:R-:W-:Y:S01]  /*5920*/  @!P0 IADD3 R31, PT, PT, R31, 0x1, RZ ;  /* 0x000000011f1f8810 */ /* 0x000fe20007ffe0ff */
[----:B------:R-:W-:Y:S05]  /*5930*/  @!P0 IMAD.IADD R9, R9, 0x1, -R12 ;  /* 0x0000000109098824 */ /* 0x000fea00078e0a0c */
[----:B------:R-:W-:Y:S02]  /*5940*/  ISETP.GE.U32.AND P4, PT, R9, R12, PT ;  /* 0x0000000c0900720c */ /* 0x000fe40003f86070 */
[----:B------:R-:W-:Y:S04]  /*5950*/  LOP3.LUT R9, R34, R24, RZ, 0x3c, !PT ;  /* 0x0000001822097212 */ /* 0x000fe800078e3cff */
[----:B------:R-:W-:Y:S07]  /*5960*/  ISETP.GE.AND P0, PT, R9, RZ, PT ;  /* 0x000000ff0900720c */ /* 0x000fee0003f06270 */
[----:B------:R-:W-:Y:S01]  /*5970*/  @P4 VIADD R31, R31, 0x1 ;  /* 0x000000011f1f4836 */ /* 0x000fe20000000000 */
[----:B--2-4-:R-:W-:Y:S06]  /*5980*/  @!P2 BRA `(.L_x_98) ;  /* 0x0000004c0048a947 */ /* 0x014fec0003800000 */
.L_x_220:
[----:B------:R-:W-:Y:S01]  /*5990*/  MOV R13, R0 ;  /* 0x00000000000d7202 */ /* 0x000fe20000000f00 */
[----:B------:R-:W3:Y:S01]  /*59a0*/  LDS.128 R20, [UR17+0x290] ;  /* 0x00029011ff147984 */ /* 0x000ee20008000c00 */
[----:B--2---:R-:W-:Y:S02]  /*59b0*/  IMAD.MOV R2, RZ, RZ, -R0 ;  /* 0x000000ffff027224 */ /* 0x004fe400078e0a00 */
[----:B------:R-:W-:Y:S01]  /*59c0*/  @!P0 IMAD.MOV R31, RZ, RZ, -R31 ;  /* 0x000000ffff1f8224 */ /* 0x000fe200078e0a1f */
[----:B------:R-:W-:Y:S01]  /*59d0*/  @!P3 LOP3.LUT R31, RZ, R24, RZ, 0x33, !PT ;  /* 0x00000018ff1fb212 */ /* 0x000fe200078e33ff */
[----:B------:R-:W-:Y:S01]  /*59e0*/  IMAD R36, R2, R8, RZ ;  /* 0x0000000802247224 */ /* 0x000fe200078e02ff */
[----:B------:R-:W-:Y:S01]  /*59f0*/  ISETP.GE.AND P0, PT, R40, 0x1, PT ;  /* 0x000000012800780c */ /* 0x000fe20003f06270 */
[----:B------:R-:W-:Y:S01]  /*5a00*/  IMAD.MOV.U32 R12, RZ, RZ, RZ ;  /* 0x000000ffff0c7224 */ /* 0x000fe200078e00ff */
[----:B------:R-:W-:Y:S01]  /*5a10*/  IABS R2, R31 ;  /* 0x0000001f00027213 */ /* 0x000fe20000000000 */
[----:B------:R-:W-:Y:S01]  /*5a20*/  @!PT LDS RZ, [RZ] ;  /* 0x00000000fffff984 */ /* 0x000fe20000000800 */
[----:B------:R-:W-:Y:S01]  /*5a30*/  @!PT LDS RZ, [RZ] ;  /* 0x00000000fffff984 */ /* 0x000fe20000000800 */
[----:B------:R-:W-:Y:S01]  /*5a40*/  @!PT LDS RZ, [RZ] ;  /* 0x00000000fffff984 */ /* 0x000fe20000000800 */
[----:B------:R-:W-:Y:S01]  /*5a50*/  @!PT LDS RZ, [RZ] ;  /* 0x00000000fffff984 */ /* 0x000fe20000000800 */
[----:B------:R2:W-:Y:S06]  /*5a60*/  MEMBAR.ALL.CTA ;  /* 0x0000000000007992 */ /* 0x0005ec0000008000 */
[----:B--2---:R-:W2:Y:S01]  /*5a70*/  FENCE.VIEW.ASYNC.S ;  /* 0x00000000000073c6 */ /* 0x004ea20000000000 */
[----:B------:R-:W-:Y:S01]  /*5a80*/  LOP3.LUT R35, R31, R19, RZ, 0x3c, !PT ;  /* 0x000000131f237212 */ /* 0x000fe200078e3cff */
[----:B------:R-:W-:Y:S06]  /*5a90*/  IMAD.HI.U32 R36, R0, R36, R12 ;  /* 0x0000002400247227 */ /* 0x000fec00078e000c */
[----:B------:R-:W-:Y:S04]  /*5aa0*/  IMAD.HI.U32 R36, R36, R2, RZ ;  /* 0x0000000224247227 */ /* 0x000fe800078e00ff */
[----:B------:R-:W-:Y:S04]  /*5ab0*/  IMAD.MOV R0, RZ, RZ, -R36 ;  /* 0x000000ffff007224 */ /* 0x000fe800078e0a24 */
[C---:B------:R-:W-:Y:S05]  /*5ac0*/  IMAD R2, R8.reuse, R0, R2 ;  /* 0x0000000008027224 */ /* 0x040fea00078e0202 */
[----:B------:R-:W-:Y:S01]  /*5ad0*/  ISETP.GT.U32.AND P4, PT, R8, R2, PT ;  /* 0x000000020800720c */ /* 0x000fe20003f84070 */
[----:B--2---:R-:W-:Y:S01]  /*5ae0*/  SYNCS.ARRIVE.TRANS64.RED.A1T0 RZ, [UR16], RZ ;  /* 0x000000ffffff79a7 */ /* 0x004fe20008100410 */
[----:B---3--:R-:W-:Y:S11]  /*5af0*/  LOP3.LUT P3, RZ, R22, 0x1, RZ, 0xc0, !PT ;  /* 0x0000000116ff7812 */ /* 0x008ff6000786c0ff */
[-C--:B------:R-:W-:Y:S04]  /*5b00*/  @!P4 IADD3 R2, PT, PT, R2, -R8.reuse, RZ ;  /* 0x800000080202c210 */ /* 0x080fe80007ffe0ff */
[----:B------:R-:W-:Y:S02]  /*5b10*/  ISETP.GE.U32.AND P5, PT, R2, R8, PT ;  /* 0x000000080200720c */ /* 0x000fe40003fa6070 */
[----:B------:R-:W-:Y:S02]  /*5b20*/  @P3 MOV R11, R20 ;  /* 0x00000014000b3202 */ /* 0x000fe40000000f00 */
[----:B------:R-:W-:Y:S01]  /*5b30*/  @P3 LOP3.LUT R10, R21, 0xffff, RZ, 0xc0, !PT ;  /* 0x0000ffff150a3812 */ /* 0x000fe200078ec0ff */
[----:B------:R-:W-:Y:S08]  /*5b40*/  @!P0 BRA `(.L_x_99) ;  /* 0x0000000000a48947 */ /* 0x000ff00003800000 */
[-C--:B-1----:R-:W-:Y:S01]  /*5b50*/  IMAD.HI.U32 R0, R25, R7.reuse, RZ ;  /* 0x0000000719007227 */ /* 0x082fe200078e00ff */
[----:B------:R-:W-:Y:S02]  /*5b60*/  ISETP.NE.AND P0, PT, R6, 0x1, PT ;  /* 0x000000010600780c */ /* 0x000fe40003f05270 */
[----:B------:R-:W-:Y:S01]  /*5b70*/  ISETP.NE.AND P2, PT, R40, 0x1, PT ;  /* 0x000000012800780c */ /* 0x000fe20003f45270 */
[----:B------:R-:W-:Y:S01]  /*5b80*/  IMAD.HI.U32 R9, R26, R16, RZ ;  /* 0x000000101a097227 */ /* 0x000fe200078e00ff */
[----:B------:R-:W-:Y:S02]  /*5b90*/  SHF.R.U32.HI R0, RZ, R18, R0 ;  /* 0x00000012ff007219 */ /* 0x000fe40000011600 */
[----:B------:R-:W-:Y:S01]  /*5ba0*/  ISETP.NE.AND P6, PT, R3, 0x1, PT ;  /* 0x000000010300780c */ /* 0x000fe20003fc5270 */
[----:B------:R-:W-:Y:S01]  /*5bb0*/  IMAD.HI.U32 R13, R10, R7, RZ ;  /* 0x000000070a0d7227 */ /* 0x000fe200078e00ff */
[----:B------:R-:W-:Y:S02]  /*5bc0*/  SHF.R.U32.HI R9, RZ, R17, R9 ;  /* 0x00000011ff097219 */ /* 0x000fe40000011609 */
[----:B------:R-:W-:Y:S01]  /*5bd0*/  SEL R0, R25, R0, !P0 ;  /* 0x0000000019007207 */ /* 0x000fe20004000000 */
[----:B------:R-:W-:Y:S01]  /*5be0*/  IMAD.HI.U32 R12, R11, R16, RZ ;  /* 0x000000100b0c7227 */ /* 0x000fe200078e00ff */
[----:B------:R-:W-:Y:S03]  /*5bf0*/  SEL R9, R26, R9, !P6 ;  /* 0x000000091a097207 */ /* 0x000fe60007000000 */
[-C--:B------:R-:W-:Y:S01]  /*5c00*/  IMAD.HI.U32 R8, R0, R4.reuse, RZ ;  /* 0x0000000400087227 */ /* 0x080fe200078e00ff */
[----:B------:R-:W-:Y:S03]  /*5c10*/  SHF.R.U32.HI R12, RZ, R17, R12 ;  /* 0x00000011ff0c7219 */ /* 0x000fe6000001160c */
[----:B------:R-:W-:Y:S01]  /*5c20*/  IMAD.HI.U32 R2, R9, R4, RZ ;  /* 0x0000000409027227 */ /* 0x000fe200078e00ff */
[-C--:B------:R-:W-:Y:S02]  /*5c30*/  @P2 SHF.R.U32.HI R0, RZ, R5.reuse, R8 ;  /* 0x00000005ff002219 */ /* 0x080fe40000011608 */
[----:B------:R-:W-:Y:S02]  /*5c40*/  SHF.R.U32.HI R8, RZ, R18, R13 ;  /* 0x00000012ff087219 */ /* 0x000fe4000001160d */
[----:B------:R-:W-:Y:S01]  /*5c50*/  @P2 SHF.R.U32.HI R9, RZ, R5, R2 ;  /* 0x00000005ff092219 */ /* 0x000fe20000011602 */
[----:B------:R-:W-:Y:S01]  /*5c60*/  IMAD R0, R40, R0, RZ ;  /* 0x0000000028007224 */ /* 0x000fe200078e02ff */
[----:B------:R-:W-:Y:S02]  /*5c70*/  SEL R8, R10, R8, !P0 ;  /* 0x000000080a087207 */ /* 0x000fe40004000000 */
[----:B------:R-:W-:Y:S01]  /*5c80*/  SEL R2, R11, R12, !P6 ;  /* 0x0000000c0b027207 */ /* 0x000fe20007000000 */
[----:B------:R-:W-:Y:S01]  /*5c90*/  IMAD R12, R40, R9, RZ ;  /* 0x00000009280c7224 */ /* 0x000fe200078e02ff */
[C---:B------:R-:W-:Y:S01]  /*5ca0*/  ISETP.GE.AND P0, PT, R8.reuse, R0, PT ;  /* 0x000000000800720c */ /* 0x040fe20003f06270 */
[----:B------:R-:W-:Y:S03]  /*5cb0*/  IMAD.HI.U32 R0, R8, R4, RZ ;  /* 0x0000000408007227 */ /* 0x000fe600078e00ff */
[----:B------:R-:W-:Y:S02]  /*5cc0*/  ISETP.GE.OR P0, PT, R2, R12, P0 ;  /* 0x0000000c0200720c */ /* 0x000fe40000706670 */
[-C--:B------:R-:W-:Y:S04]  /*5cd0*/  SHF.R.U32.HI R0, RZ, R5.reuse, R0 ;  /* 0x00000005ff007219 */ /* 0x080fe80000011600 */
[----:B------:R-:W-:Y:S05]  /*5ce0*/  SEL R13, R8, R0, !P2 ;  /* 0x00000000080d7207 */ /* 0x000fea0005000000 */
[----:B------:R-:W-:Y:S02]  /*5cf0*/  IMAD.MOV R12, RZ, RZ, -R13 ;  /* 0x000000ffff0c7224 */ /* 0x000fe400078e0a0d */
[----:B------:R-:W-:Y:S04]  /*5d00*/  @!P0 IMAD.HI.U32 R0, R2, R4, RZ ;  /* 0x0000000402008227 */ /* 0x000fe800078e00ff */
[----:B------:R-:W-:Y:S01]  /*5d10*/  IMAD R12, R40, R12, R8 ;  /* 0x0000000c280c7224 */ /* 0x000fe200078e0208 */
[----:B------:R-:W-:Y:S04]  /*5d20*/  @!P0 SHF.R.U32.HI R0, RZ, R5, R0 ;  /* 0x00000005ff008219 */ /* 0x000fe80000011600 */
[----:B------:R-:W-:Y:S04]  /*5d30*/  @!P0 SEL R0, R2, R0, !P2 ;  /* 0x0000000002008207 */ /* 0x000fe80005000000 */
[----:B------:R-:W-:Y:S01]  /*5d40*/  @!P0 IADD3 R13, PT, PT, R13, -R0, RZ ;  /* 0x800000000d0d8210 */ /* 0x000fe20007ffe0ff */
[----:B------:R-:W-:Y:S01]  /*5d50*/  @!P0 IMAD R0, R9, R12, R0 ;  /* 0x0000000c09008224 */ /* 0x000fe200078e0200 */
[----:B------:R-:W-:Y:S01]  /*5d60*/  IADD3 R9, PT, PT, -R8, RZ, RZ ;  /* 0x000000ff08097210 */ /* 0x000fe20007ffe1ff */
[--C-:B------:R-:W-:Y:S02]  /*5d70*/  IMAD.MOV R12, RZ, RZ, -R2.reuse ;  /* 0x000000ffff0c7224 */ /* 0x100fe400078e0a02 */
[----:B------:R-:W-:Y:S02]  /*5d80*/  @!P0 IMAD R8, R13, R40, R2 ;  /* 0x000000280d088224 */ /* 0x000fe400078e0202 */
[----:B------:R-:W-:Y:S02]  /*5d90*/  @!P0 IMAD.MOV.U32 R2, RZ, RZ, R0 ;  /* 0x000000ffff028224 */ /* 0x000fe400078e0000 */
[----:B------:R-:W-:Y:S02]  /*5da0*/  IMAD R11, R3, R12, R11 ;  /* 0x0000000c030b7224 */ /* 0x000fe400078e020b */
[----:B------:R-:W-:Y:S02]  /*5db0*/  IMAD R10, R6, R9, R10 ;  /* 0x00000009060a7224 */ /* 0x000fe400078e020a */
[----:B------:R-:W-:Y:S02]  /*5dc0*/  IMAD R11, R2, R3, R11 ;  /* 0x00000003020b7224 */ /* 0x000fe400078e020b */
[----:B------:R-:W-:Y:S02]  /*5dd0*/  IMAD R10, R8, R6, R10 ;  /* 0x00000006080a7224 */ /* 0x000fe400078e020a */
.L_x_99:
[----:B------:R-:W-:Y:S05]  /*5de0*/  BRA.U UP2, `(.L_x_100) ;  /* 0x0000000102107547 */ /* 0x000fea000b800000 */
[----:B------:R-:W-:Y:S04]  /*5df0*/  MOV R2, UR18 ;  /* 0x0000001200027c02 */ /* 0x000fe80008000f00 */
[----:B------:R-:W-:Y:S04]  /*5e00*/  SHF.L.U32 R2, R2, 0x1f, RZ ;  /* 0x0000001f02027819 */ /* 0x000fe800000006ff */
[----:B------:R-:W2:Y:S02]  /*5e10*/  SYNCS.PHASECHK.TRANS64.TRYWAIT P0, [UR17+0x248], R2 ;  /* 0x00024802ff0075a7 */ /* 0x000ea40008001111 */
[----:B--2---:R-:W-:Y:S05]  /*5e20*/  @!P0 BRA `(.L_x_101) ;  /* 0x0000004800388947 */ /* 0x004fea0003800000 */
.L_x_100:
[----:B------:R-:W-:Y:S01]  /*5e30*/  R2UR UR8, R35 ;  /* 0x00000000230872ca */ /* 0x000fe200000e0000 */
[----:B------:R-:W-:Y:S01]  /*5e40*/  @!P4 VIADD R36, R36, 0x1 ;  /* 0x000000012424c836 */ /* 0x000fe20000000000 */
[----:B------:R-:W-:Y:S01]  /*5e50*/  ISETP.NE.AND P0, PT, R19, RZ, PT ;  /* 0x000000ff1300720c */ /* 0x000fe20003f05270 */
[----:B--2---:R-:W-:Y:S01]  /*5e60*/  IMAD.MOV R0, RZ, RZ, -R34 ;  /* 0x000000ffff007224 */ /* 0x004fe200078e0a22 */
[----:B------:R-:W-:Y:S01]  /*5e70*/  R2UR UR11, R15 ;  /* 0x000000000f0b72ca */ /* 0x000fe200000e0000 */
[----:B------:R-:W-:Y:S01]  /*5e80*/  @P5 VIADD R36, R36, 0x1 ;  /* 0x0000000124245836 */ /* 0x000fe20000000000 */
[----:B------:R-:W-:Y:S01]  /*5e90*/  R2UR UR12, R34 ;  /* 0x00000000220c72ca */ /* 0x000fe200000e0000 */
[----:B------:R-:W-:Y:S01]  /*5ea0*/  IMAD R14, R30, R0, R14 ;  /* 0x000000001e0e7224 */ /* 0x000fe200078e020e */
[----:B------:R-:W-:Y:S01]  /*5eb0*/  R2UR UR13, R31 ;  /* 0x000000001f0d72ca */ /* 0x000fe200000e0000 */
[----:B------:R-:W-:Y:S01]  /*5ec0*/  IMAD.MOV R0, RZ, RZ, -R31 ;  /* 0x000000ffff007224 */ /* 0x000fe200078e0a1f */
[----:B------:R-:W-:Y:S02]  /*5ed0*/  R2UR UR14, R36 ;  /* 0x00000000240e72ca */ /* 0x000fe400000e0000 */
[----:B------:R-:W-:Y:S01]  /*5ee0*/  R2UR UR21, R14 ;  /* 0x000000000e1572ca */ /* 0x000fe200000e0000 */
[----:B------:R-:W-:Y:S01]  /*5ef0*/  UISETP.GE.AND UP3, UPT, UR8, URZ, UPT ;  /* 0x000000ff0800728c */ /* 0x000fe2000bf66270 */
[----:B------:R-:W-:Y:S01]  /*5f00*/  R2UR UR9, R0 ;  /* 0x00000000000972ca */ /* 0x000fe200000e0000 */
[----:B------:R-:W-:Y:S01]  /*5f10*/  VOTEU.ALL UP2, P0 ;  /* 0x0000000000ff7886 */ /* 0x000fe20000040000 */
[----:B------:R-:W-:Y:S01]  /*5f20*/  ISETP.NE.U32.AND P2, PT, RZ, UR4, PT ;  /* 0x00000004ff007c0c */ /* 0x000fe2000bf45070 */
[----:B------:R-:W-:Y:S01]  /*5f30*/  USHF.L.U32 UR11, UR11, 0x6, URZ ;  /* 0x000000060b0b7899 */ /* 0x000fe200080006ff */
[----:B------:R-:W-:Y:S02]  /*5f40*/  SHF.L.U32 R14, R29, 0x1f, RZ ;  /* 0x0000001f1d0e7819 */ /* 0x000fe400000006ff */
[----:B------:R-:W-:Y:S04]  /*5f50*/  ISETP.NE.AND.EX P2, PT, RZ, UR5, PT, P2 ;  /* 0x00000005ff007c0c */ /* 0x000fe8000bf45320 */
[----:B------:R-:W-:Y:S02]  /*5f60*/  @!UP3 UIADD3 UR14, UPT, UPT, -UR14, URZ, URZ ;  /* 0x000000ff0e0eb290 */ /* 0x000fe4000fffe1ff */
[----:B------:R-:W-:Y:S02]  /*5f70*/  @!UP2 ULOP3.LUT UR14, URZ, UR7, URZ, 0x33, !UPT ;  /* 0x00000007ff0ea292 */ /* 0x000fe4000f8e33ff */
[----:B------:R-:W-:Y:S02]  /*5f80*/  USHF.L.U32 UR21, UR21, 0x7, URZ ;  /* 0x0000000715157899 */ /* 0x000fe400080006ff */
[----:B------:R-:W-:Y:S02]  /*5f90*/  UIMAD UR12, UR15, UR9, UR12 ;  /* 0x000000090f0c72a4 */ /* 0x000fe4000f8e020c */
[----:B------:R-:W-:Y:S05]  /*5fa0*/  IMAD R2, RZ, RZ, -UR14 ;  /* 0x8000000eff027e24 */ /* 0x000fea000f8e02ff */
[----:B------:R-:W-:Y:S11]  /*5fb0*/  R2UR UR8, R2 ;  /* 0x00000000020872ca */ /* 0x000ff600000e0000 */
[----:B------:R-:W-:Y:S02]  /*5fc0*/  @!UPT UIADD3 URZ, UPT, UPT, URZ, URZ, URZ ;  /* 0x000000fffffff290 */ /* 0x000fe4000fffe0ff */
[----:B------:R-:W-:Y:S01]  /*5fd0*/  UIMAD UR13, UR6, UR8, UR13 ;  /* 0x00000008060d72a4 */ /* 0x000fe2000f8e020d */
[----:B------:R-:W-:Y:S11]  /*5fe0*/  BRA.U !UP4, `(.L_x_102) ;  /* 0x000000010c347547 */ /* 0x000ff6000b800000 */
[----:B------:R-:W-:Y:S01]  /*5ff0*/  UPLOP3.LUT UP0, UPT, UPT, UPT, UP1, 0x80, 0x8 ;  /* 0x000000000008789c */ /* 0x000fe20003f0f010 */
[----:B------:R-:W-:Y:S02]  /*6000*/  HFMA2 R0, -RZ, RZ, 0, 5.9604644775390625e-08 ;  /* 0x00000001ff007431 */ /* 0x000fe400000001ff */
[----:B------:R-:W-:Y:S03]  /*6010*/  IMAD.MOV.U32 R98, RZ, RZ, 0x1 ;  /* 0x00000001ff627424 */ /* 0x000fe600078e00ff */
[----:B------:R-:W-:Y:S05]  /*6020*/  PLOP3.LUT P0, PT, PT, PT, UP0, 0x80, 0x8 ;  /* 0x000000000008781c */ /* 0x000fea0003f0f008 */
[----:B------:R-:W2:Y:S01]  /*6030*/  @UP0 LDCU.64 UR22, c[0x0][0x988] ;  /* 0x00013100ff1607ac */ /* 0x000ea20008000a00 */
[----:B------:R-:W-:Y:S07]  /*6040*/  @UP0 UIMAD UR8, UR49, UR4, URZ ;  /* 0x00000004310802a4 */ /* 0x000fee000f8e02ff */
[----:B------:R-:W-:Y:S01]  /*6050*/  @!P0 PRMT R98, R0, 0x7610, R98 ;  /* 0x0000761000628816 */ /* 0x000fe20000000062 */
[----:B--2---:R-:W-:Y:S03]  /*6060*/  @UP0 UIMAD.WIDE UR22, UR8, 0x4, UR22 ;  /* 0x00000004081608a5 */ /* 0x004fe6000f8e0216 */
[----:B------:R-:W2:Y:S03]  /*6070*/  @!UP0 LDCU UR8, c[0x0][0x980] ;  /* 0x00013000ff0887ac */ /* 0x000ea60008000800 */
[----:B------:R-:W-:Y:S01]  /*6080*/  IMAD.U32 R8, RZ, RZ, UR22 ;  /* 0x00000016ff087e24 */ /* 0x000fe2000f8e00ff */
[----:B------:R-:W-:Y:S05]  /*6090*/  MOV R9, UR23 ;  /* 0x0000001700097c02 */ /* 0x000fea0008000f00 */
[----:B-----5:R3:W5:Y:S02]  /*60a0*/  @P0 LDG.E R49, desc[UR46][R8.64] ;  /* 0x0000002e08310981 */ /* 0x020764000c1e1900 */
[----:B--23--:R-:W-:Y:S07]  /*60b0*/  @!P0 IMAD.U32 R49, RZ, RZ, UR8 ;  /* 0x00000008ff318e24 */ /* 0x00cfee000f8e00ff */
.L_x_102:
[----:B-----5:R-:W-:Y:S01]  /*60c0*/  @!P2 FSETP.EQ.AND P0, PT, R49, RZ, PT ;  /* 0x000000ff3100a20b */ /* 0x020fe20003f02000 */
[----:B------:R-:W-:Y:S01]  /*60d0*/  @!UPT UIADD3 URZ, UPT, UPT, URZ, URZ, URZ ;  /* 0x000000fffffff290 */ /* 0x000fe2000fffe0ff */
[----:B------:R-:W-:Y:S11]  /*60e0*/  @!P2 BRA `(.L_x_103) ;  /* 0x000000000014a947 */ /* 0x000ff60003800000 */
[----:B------:R-:W-:Y:S02]  /*60f0*/  LOP3.LUT P2, RZ, R98, 0xff, RZ, 0xc0, !PT ;  /* 0x000000ff62ff7812 */ /* 0x000fe4000784c0ff */
[----:B------:R-:W-:Y:S04]  /*6100*/  PLOP3.LUT P0, PT, PT, PT, UP0, 0x80, 0x8 ;  /* 0x000000000008781c */ /* 0x000fe80003f0f008 */
[----:B------:R-:W-:Y:S07]  /*6110*/  PLOP3.LUT P0, PT, P0, PT, PT, 0x8, 0x80 ;  /* 0x000000000080781c */ /* 0x000fee000070e170 */
[----:B------:R-:W-:Y:S11]  /*6120*/  @P2 FSETP.EQ.AND P0, PT, R49, RZ, PT ;  /* 0x000000ff3100220b */ /* 0x000ff60003f02000 */
[----:B------:R-:W-:Y:S02]  /*6130*/  @!UPT UIADD3 URZ, UPT, UPT, URZ, URZ, URZ ;  /* 0x000000fffffff290 */ /* 0x000fe4000fffe0ff */
.L_x_103:
[----:B------:R-:W2:Y:S01]  /*6140*/  SYNCS.PHASECHK.TRANS64.TRYWAIT P2, [UR17+0x230], R14 ;  /* 0x0002300eff0075a7 */ /* 0x000ea20008041111 */
[----:B------:R-:W-:Y:S04]  /*6150*/  ELECT P4, URZ, PT ;  /* 0x0000000000ff782f */ /* 0x000fe80003880000 */
[----:B------:R-:W-:Y:S11]  /*6160*/  PLOP3.LUT P4, PT, P0, P4, PT, 0xf2, 0x2f ;  /* 0x00000000002f781c */ /* 0x000ff60000789e72 */
[----:B------:R-:W-:Y:S02]  /*6170*/  @!UPT UIADD3 URZ, UPT, UPT, URZ, URZ, URZ ;  /* 0x000000fffffff290 */ /* 0x000fe4000fffe0ff */
[----:B------:R-:W-:Y:S05]  /*6180*/  @!P4 IADD3 R8, P0, PT, R32, 0x680, RZ ;  /* 0x000006802008c810 */ /* 0x000fea0007f1e0ff */
[----:B------:R-:W-:Y:S01]  /*6190*/  @!P4 IMAD.X R2, RZ, RZ, R33, P0 ;  /* 0x000000ffff02c224 */ /* 0x000fe200000e0621 */
[----:B--2---:R-:W-:Y:S07]  /*61a0*/  @!P2 BRA `(.L_x_104) ;  /* 0x000000440070a947 */ /* 0x004fee0003800000 */
.L_x_223:
[----:B------:R-:W3:Y:S01]  /*61b0*/  LDC.64 R12, c[0x0][0xc18] ;  /* 0x00030600ff0c7b82 */ /* 0x000ee20000000a00 */
[----:B------:R-:W-:Y:S01]  /*61c0*/  @!P4 R2UR UR8, R2 ;  /* 0x000000000208c2ca */ /* 0x000fe200000e0000 */
[----:B------:R-:W-:Y:S01]  /*61d0*/  VOTEU.ALL UP3, P4 ;  /* 0x0000000000ff7886 */ /* 0x000fe20002060000 */
[----:B------:R-:W-:Y:S01]  /*61e0*/  @!P4 R2UR UR9, R8 ;  /* 0x000000000809c2ca */ /* 0x000fe200000e0000 */
[----:B------:R-:W-:Y:S01]  /*61f0*/  VOTEU.ALL UP2, P4 ;  /* 0x0000000000ff7886 */ /* 0x000fe20002040000 */
[----:B--2---:R-:W-:Y:S03]  /*6200*/  @!P4 IMAD.MOV.U32 R0, RZ, RZ, 0x1000 ;  /* 0x00001000ff00c424 */ /* 0x004fe600078e00ff */
[----:B------:R-:W2:Y:S01]  /*6210*/  @!P1 LDC R2, c[0x0][0xc0c] ;  /* 0x00030300ff029b82 */ /* 0x000ea20000000800 */
[----:B------:R-:W-:Y:S01]  /*6220*/  UMOV UR22, 0x0 ;  /* 0x0000000000167882 */ /* 0x000fe20000000000 */
[----:B------:R-:W-:Y:S01]  /*6230*/  UMOV UR23, 0x10000000 ;  /* 0x1000000000177882 */ /* 0x000fe20000000000 */
[----:B------:R-:W-:Y:S01]  /*6240*/  @!UP2 UMOV UR10, UR21 ;  /* 0x00000015000aac82 */ /* 0x000fe20008000000 */
[----:B------:R-:W-:Y:S02]  /*6250*/  @P3 SHF.R.U32.HI R20, RZ, 0x10, R21 ;  /* 0x00000010ff143819 */ /* 0x000fe40000011615 */
[----:B------:R-:W-:Y:S01]  /*6260*/  IMAD.U32 R9, RZ, RZ, UR8 ;  /* 0x00000008ff097e24 */ /* 0x000fe2000f8e00ff */
[----:B------:R-:W-:Y:S01]  /*6270*/  @!UP3 UIADD3 UR8, UPT, UPT, UR17, 0x400, URZ ;  /* 0x000004001108b890 */ /* 0x000fe2000fffe0ff */
[----:B------:R-:W-:Y:S01]  /*6280*/  IMAD.U32 R8, RZ, RZ, UR9 ;  /* 0x00000009ff087e24 */ /* 0x000fe2000f8e00ff */
[----:B------:R-:W-:Y:S01]  /*6290*/  @!UP2 UMOV UR9, UR19 ;  /* 0x000000130009ac82 */ /* 0x000fe20008000000 */
[----:B------:R-:W-:Y:S02]  /*62a0*/  @P3 R2UR UR49, R20 ;  /* 0x00000000143132ca */ /* 0x000fe400000e0000 */
[----:B------:R-:W-:Y:S02]  /*62b0*/  @!P4 R2UR UR25, R9 ;  /* 0x000000000919c2ca */ /* 0x000fe400000e0000 */
[----:B------:R-:W-:Y:S02]  /*62c0*/  @!P4 R2UR UR24, R8 ;  /* 0x000000000818c2ca */ /* 0x000fe400000e0000 */
[----:B------:R-:W4:Y:S11]  /*62d0*/  LDC.64 R8, c[0x0][0xc10] ;  /* 0x00030400ff087b82 */ /* 0x000f360000000a00 */
[----:B------:R1:W-:Y:S01]  /*62e0*/  @!UP2 UTMALDG.5D [UR8], [UR24], desc[UR22] ;  /* 0x000016081800a5b4 */ /* 0x0003e20008021000 */
[----:B------:R5:W-:Y:S01]  /*62f0*/  @!P4 SYNCS.ARRIVE.TRANS64.RED.A0TR RZ, [UR17+0x220], R0 ;  /* 0x00022000ffffc9a7 */ /* 0x000be20008300411 */
[C---:B----4-:R-:W-:Y:S01]  /*6300*/  @!P1 IMAD.HI.U32 R8, R11.reuse, R8, RZ ;  /* 0x000000080b089227 */ /* 0x050fe200078e00ff */
[----:B---3--:R-:W-:Y:S02]  /*6310*/  @!P1 ISETP.NE.AND P0, PT, R12, 0x1, PT ;  /* 0x000000010c00980c */ /* 0x008fe40003f05270 */
[----:B--2---:R-:W-:Y:S01]  /*6320*/  @!P1 ISETP.NE.AND P2, PT, R2, 0x1, PT ;  /* 0x000000010200980c */ /* 0x004fe20003f45270 */
[----:B------:R-:W-:Y:S01]  /*6330*/  SYNCS.ARRIVE.TRANS64.RED.A1T0 RZ, [UR48], RZ ;  /* 0x000000ffffff79a7 */ /* 0x000fe20008100430 */
[C---:B------:R-:W-:Y:S01]  /*6340*/  @!P1 IMAD.HI.U32 R13, R10.reuse, R13, RZ ;  /* 0x0000000d0a0d9227 */ /* 0x040fe200078e00ff */
[----:B------:R-:W-:Y:S04]  /*6350*/  @!P1 SHF.R.U32.HI R8, RZ, R9, R8 ;  /* 0x00000009ff089219 */ /* 0x000fe80000011608 */
[----:B------:R-:W-:Y:S01]  /*6360*/  @!P1 SEL R8, R11, R8, !P2 ;  /* 0x000000080b089207 */ /* 0x000fe20005000000 */
[----:B------:R-:W2:Y:S01]  /*6370*/  SYNCS.PHASECHK.TRANS64.TRYWAIT P5, [UR17+0x238], R14 ;  /* 0x0002380eff0075a7 */ /* 0x000ea200080a1111 */
[----:B-----5:R-:W3:Y:S02]  /*6380*/  @!P1 LDC R0, c[0x0][0xc20] ;  /* 0x00030800ff009b82 */ /* 0x020ee40000000800 */
[----:B---3--:R-:W-:Y:S04]  /*6390*/  @!P1 SHF.R.U32.HI R0, RZ, R0, R13 ;  /* 0x00000000ff009219 */ /* 0x008fe8000001160d */
[----:B------:R-:W-:Y:S05]  /*63a0*/  @!P1 SEL R9, R10, R0, !P0 ;  /* 0x000000000a099207 */ /* 0x000fea0004000000 */
[----:B------:R-:W-:Y:S02]  /*63b0*/  @!P1 IMAD.IADD R0, R9, 0x1, -R8 ;  /* 0x0000000109009824 */ /* 0x000fe400078e0a08 */
[----:B------:R-:W-:Y:S02]  /*63c0*/  @!P1 IMAD.IADD R8, R8, 0x1, -R9 ;  /* 0x0000000108089824 */ /* 0x000fe400078e0a09 */
[----:B------:R-:W-:Y:S02]  /*63d0*/  @!P1 IMAD R11, R0, R2, R11 ;  /* 0x00000002000b9224 */ /* 0x000fe400078e020b */
[----:B------:R-:W-:Y:S01]  /*63e0*/  @!P1 IMAD R10, R8, R12, R10 ;  /* 0x0000000c080a9224 */ /* 0x000fe200078e020a */
[----:B-12---:R-:W-:Y:S06]  /*63f0*/  @!P5 BRA `(.L_x_105) ;  /* 0x0000004000f4d947 */ /* 0x006fec0003800000 */
.L_x_225:
[----:B------:R-:W-:Y:S01]  /*6400*/  @!P4 IADD3 R2, P0, PT, R32, 0x680, RZ ;  /* 0x000006802002c810 */ /* 0x000fe20007f1e0ff */
[----:B------:R-:W-:Y:S01]  /*6410*/  VOTEU.ALL UP3, P4 ;  /* 0x0000000000ff7886 */ /* 0x000fe20002060000 */
[----:B------:R-:W-:Y:S01]  /*6420*/  VOTEU.ALL UP2, P4 ;  /* 0x0000000000ff7886 */ /* 0x000fe20002040000 */
[----:B------:R-:W-:Y:S01]  /*6430*/  UMOV UR24, 0x0 ;  /* 0x0000000000187882 */ /* 0x000fe20000000000 */
[----:B------:R-:W-:Y:S01]  /*6440*/  @!P4 R2UR UR9, R2 ;  /* 0x000000000209c2ca */ /* 0x000fe200000e0000 */
[----:B-1----:R-:W-:Y:S01]  /*6450*/  @!P4 IMAD.X R0, RZ, RZ, R33, P0 ;  /* 0x000000ffff00c224 */ /* 0x002fe200000e0621 */
[----:B------:R-:W-:Y:S01]  /*6460*/  @!UP3 UIADD3 UR10, UPT, UPT, UR21, 0x40, URZ ;  /* 0x00000040150ab890 */ /* 0x000fe2000fffe0ff */
[----:B------:R-:W-:Y:S01]  /*6470*/  LOP3.LUT R29, R29, 0x1, RZ, 0x3c, !PT ;  /* 0x000000011d1d7812 */ /* 0x000fe200078e3cff */
[----:B------:R-:W-:Y:S01]  /*6480*/  UMOV UR25, 0x10000000 ;  /* 0x1000000000197882 */ /* 0x000fe20000000000 */
[----:B------:R-:W-:Y:S01]  /*6490*/  LOP3.LUT R28, R28, 0x1, RZ, 0x3c, !PT ;  /* 0x000000011c1c7812 */ /* 0x000fe200078e3cff */
[----:B------:R-:W-:Y:S01]  /*64a0*/  IMAD.IADD R14, R10, 0x1, R96 ;  /* 0x000000010a0e7824 */ /* 0x000fe200078e0260 */
[----:B------:R-:W-:Y:S01]  /*64b0*/  @!P4 R2UR UR8, R0 ;  /* 0x000000000008c2ca */ /* 0x000fe200000e0000 */
[----:B------:R-:W-:Y:S05]  /*64c0*/  IMAD.IADD R15, R11, 0x1, R97 ;  /* 0x000000010b0f7824 */ /* 0x000fea00078e0261 */
[----:B------:R-:W-:Y:S01]  /*64d0*/  IMAD.U32 R8, RZ, RZ, UR9 ;  /* 0x00000009ff087e24 */ /* 0x000fe2000f8e00ff */
[----:B------:R-:W-:Y:S04]  /*64e0*/  @!UP3 UIADD3 UR9, UPT, UPT, UR17, 0x228, URZ ;  /* 0x000002281109b890 */ /* 0x000fe8000fffe0ff */
[----:B------:R-:W-:Y:S02]  /*64f0*/  @!P4 R2UR UR22, R8 ;  /* 0x000000000816c2ca */ /* 0x000fe400000e0000 */
[----:B------:R-:W-:Y:S01]  /*6500*/  IMAD.U32 R9, RZ, RZ, UR8 ;  /* 0x00000008ff097e24 */ /* 0x000fe2000f8e00ff */
[----:B------:R-:W-:Y:S04]  /*6510*/  @!UP3 UIADD3 UR8, UPT, UPT, UR17, 0x1400, URZ ;  /* 0x000014001108b890 */ /* 0x000fe8000fffe0ff */
[----:B------:R-:W-:Y:S11]  /*6520*/  @!P4 R2UR UR23, R9 ;  /* 0x000000000917c2ca */ /* 0x000ff600000e0000 */
[----:B------:R-:W-:Y:S02]  /*6530*/  @!UPT UIADD3 URZ, UPT, UPT, URZ, URZ, URZ ;  /* 0x000000fffffff290 */ /* 0x000fe4000fffe0ff */
[----:B------:R2:W-:Y:S01]  /*6540*/  @!UP2 UTMALDG.5D [UR8], [UR22], desc[UR24] ;  /* 0x000018081600a5b4 */ /* 0x0005e20008021000 */
[----:B------:R2:W-:Y:S01]  /*6550*/  @!P4 SYNCS.ARRIVE.TRANS64.RED.A0TR RZ, [UR17+0x228], R27 ;  /* 0x0002281bffffc9a7 */ /* 0x0005e20008300411 */
[----:B------:R-:W-:Y:S01]  /*6560*/  UPLOP3.LUT UP2, UPT, UPT, UPT, UPT, 0x80, 0x8 ;  /* 0x000000000008789c */ /* 0x000fe20003f4f070 */
[----:B------:R-:W-:Y:S01]  /*6570*/  SYNCS.ARRIVE.TRANS64.RED.A1T0 RZ, [UR20], RZ ;  /* 0x000000ffffff79a7 */ /* 0x000fe20008100414 */
[----:B------:R-:W-:Y:S09]  /*6580*/  @P3 BRA `(.L_x_106) ;  /* 0xfffffff0002c3947 */ /* 0x000ff2000383ffff */
[----:B------:R-:W-:-:S04]  /*6590*/  SHF.L.U32 R2, R29, 0x1f, RZ ;  /* 0x0000001f1d027819 */ /* 0x000fc800000006ff */
[----:B------:R-:W1:Y:S02]  /*65a0*/  SYNCS.PHASECHK.TRANS64.TRYWAIT P0, [UR17+0x230], R2 ;  /* 0x00023002ff0075a7 */ /* 0x000e640008001111 */
[----:B-1----:R-:W-:Y:S05]  /*65b0*/  @!P0 BRA `(.L_x_107) ;  /* 0x00000040009c8947 */ /* 0x002fea0003800000 */
.L_x_227:
[----:B-1----:R-:W-:-:S07]  /*65c0*/  MOV R0, UR17 ;  /* 0x0000001100007c02 */ /* 0x002fce0008000f00 */
.L_x_108:
[----:B-1----:R-:W-:-:S04]  /*65d0*/  SHF.L.U32 R2, R29, 0x1f, RZ ;  /* 0x0000001f1d027819 */ /* 0x002fc800000006ff */
[----:B------:R1:W3:Y:S03]  /*65e0*/  SYNCS.PHASECHK.TRANS64.TRYWAIT P0, [R0+URZ+0x238], R2 ;  /* 0x00023802000075a7 */ /* 0x0002e600080011ff */
[----:B---3--:R-:W-:Y:S05]  /*65f0*/  @!P0 NANOSLEEP.SYNCS 0x989680 ;  /* 0x009896800000895d */ /* 0x008fea0003900000 */
[----:B------:R-:W3:Y:S02]  /*6600*/  @!P0 SYNCS.PHASECHK.TRANS64 P0, [R0+URZ+0x238], R2 ;  /* 0x00023802000085a7 */ /* 0x000ee400080010ff */
[----:B--23--:R-:W-:Y:S05]  /*6610*/  @P0 EXIT ;  /* 0x000000000000094d */ /* 0x00cfea0003800000 */
[----:B------:R-:W-:Y:S05]  /*6620*/  BRA `(.L_x_108) ;  /* 0xfffffffc00e87947 */ /* 0x000fea000383ffff */
.L_x_97:
[----:B------:R-:W-:-:S06]  /*6630*/  UISETP.GE.AND UP1, UPT, UR4, 0x4, UPT ;  /* 0x000000040400788c */ /* 0x000fcc000bf26270 */
[----:B------:R-:W-:-:S13]  /*6640*/  PLOP3.LUT P0, PT, PT, PT, UP1, 0x80, 0x8 ;  /* 0x000000000008781c */ /* 0x000fda0003f0f018 */
[----:B-1----:R-:W-:Y:S05]  /*6650*/  @!P0 EXIT ;  /* 0x000000000000894d */ /* 0x002fea0003800000 */
[----:B------:R-:W-:Y:S01]  /*6660*/  BAR.SYNC.DEFER_BLOCKING 0x6, 0xa0 ;  /* 0x0182800000007b1d */ /* 0x000fe20000010000 */
[C---:B------:R-:W-:Y:S01]  /*6670*/  IMAD.SHL.U32 R4, R109.reuse, 0x40, RZ ;  /* 0x000000406d047824 */ /* 0x040fe200078e00ff */
[----:B------:R-:W-:Y:S01]  /*6680*/  SHF.R.S32.HI R6, RZ, 0x1f, R112 ;  /* 0x0000001fff067819 */ /* 0x000fe20000011470 */
[C---:B------:R-:W-:Y:S01]  /*6690*/  IMAD.SHL.U32 R108, R109.reuse, 0x20, RZ ;  /* 0x000000206d6c7824 */ /* 0x040fe200078e00ff */
[C---:B------:R-:W-:Y:S01]  /*66a0*/  LOP3.LUT R110, R109.reuse, 0x60, RZ, 0xc0, !PT ;  /* 0x000000606d6e7812 */ /* 0x040fe200078ec0ff */
[C---:B------:R-:W-:Y:S01]  /*66b0*/  IMAD.SHL.U32 R5, R109.reuse, 0x2, RZ ;  /* 0x000000026d057824 */ /* 0x040fe200078e00ff */
[----:B------:R-:W-:Y:S02]  /*66c0*/  UMOV UR52, 0x400 ;  /* 0x0000040000347882 */ /* 0x000fe40000000000 */
[----:B------:R-:W1:Y:S01]  /*66d0*/  LDC R103, c[0x0][0x370] ;  /* 0x0000dc00ff677b82 */ /* 0x000e620000000800 */
[----:B------:R-:W-:Y:S01]  /*66e0*/  ULEA UR52, UR48, UR52, 0x18 ;  /* 0x0000003430347291 */ /* 0x000fe2000f8ec0ff */
[----:B------:R-:W-:Y:S01]  /*66f0*/  LOP3.LUT R0, R4, 0x180, RZ, 0xc0, !PT ;  /* 0x0000018004007812 */ /* 0x000fe200078ec0ff */
[C---:B------:R-:W-:Y:S01]  /*6700*/  IMAD.U32 R46, R109.reuse, 0x10000, RZ ;  /* 0x000100006d2e7824 */ /* 0x040fe200078e00ff */
[----:B------:R-:W-:Y:S01]  /*6710*/  LOP3.LUT R108, R108, 0xc00, RZ, 0xc0, !PT ;  /* 0x00000c006c6c7812 */ /* 0x000fe200078ec0ff */
[----:B------:R-:W-:Y:S01]  /*6720*/  UIADD3 UR4, UPT, UPT, UR52, 0x2400, URZ ;  /* 0x0000240034047890 */ /* 0x000fe2000fffe0ff */
[----:B------:R-:W-:Y:S01]  /*6730*/  LOP3.LUT R5, R0, 0x20, R5, 0xf8, !PT ;  /* 0x0000002000057812 */ /* 0x000fe200078ef805 */
[C---:B------:R-:W-:Y:S01]  /*6740*/  IMAD.SHL.U32 R0, R109.reuse, 0x8, RZ ;  /* 0x000000086d007824 */ /* 0x040fe200078e00ff */
[----:B------:R-:W2:Y:S01]  /*6750*/  LDC R42, c[0x0][0xc0c] ;  /* 0x00030300ff2a7b82 */ /* 0x000ea20000000800 */
[----:B------:R-:W-:Y:S01]  /*6760*/  LOP3.LUT R108, R108, 0x40, R4, 0xf8, !PT ;  /* 0x000000406c6c7812 */ /* 0x000fe200078ef804 */
[----:B------:R-:W-:Y:S01]  /*6770*/  IMAD.MOV.U32 R45, RZ, RZ, RZ ;  /* 0x000000ffff2d7224 */ /* 0x000fe200078e00ff */
[----:B------:R-:W-:-:S02]  /*6780*/  LOP3.LUT R109, R109, 0x2, RZ, 0xc0, !PT ;  /* 0x000000026d6d7812 */ /* 0x000fc400078ec0ff */
[----:B------:R-:W-:Y:S02]  /*6790*/  CS2R R106, SRZ ;  /* 0x00000000006a7805 */ /* 0x000fe4000001ff00 */
[----:B------:R-:W-:Y:S02]  /*67a0*/  LEA.HI R112, R6, R112, RZ, 0x7 ;  /* 0x0000007006707211 */ /* 0x000fe400078f38ff */
[----:B------:R-:W-:Y:S02]  /*67b0*/  CS2R R104, SRZ ;  /* 0x0000000000687805 */ /* 0x000fe4000001ff00 */
[----:B------:R-:W-:Y:S01]  /*67c0*/  LOP3.LUT R0, R5, 0x30, R0, 0x78, !PT ;  /* 0x0000003005007812 */ /* 0x000fe200078e7800 */
[----:B------:R-:W3:Y:S01]  /*67d0*/  LDC R101, c[0x0][0xc20] ;  /* 0x00030800ff657b82 */ /* 0x000ee20000000800 */
[----:B------:R-:W4:Y:S01]  /*67e0*/  LDS R2, [UR52+0x2a0] ;  /* 0x0002a034ff027984 */ /* 0x000f220008000800 */
[----:B------:R-:W-:Y:S01]  /*67f0*/  LOP3.LUT R108, R108, 0x200, R4, 0xf8, !PT ;  /* 0x000002006c6c7812 */ /* 0x000fe200078ef804 */
[----:B------:R-:W-:Y:S01]  /*6800*/  IMAD.MOV R113, RZ, RZ, -R109 ;  /* 0x000000ffff717224 */ /* 0x000fe200078e0a6d */
[----:B------:R-:W-:Y:S01]  /*6810*/  LOP3.LUT R46, R46, 0x600000, RZ, 0xc0, !PT ;  /* 0x006000002e2e7812 */ /* 0x000fe200078ec0ff */
[----:B------:R-:W-:Y:S01]  /*6820*/  IMAD.U32 R114, RZ, RZ, UR4 ;  /* 0x00000004ff727e24 */ /* 0x000fe2000f8e00ff */
[----:B------:R-:W-:Y:S01]  /*6830*/  LOP3.LUT R108, R108, R0, RZ, 0xfc, !PT ;  /* 0x000000006c6c7212 */ /* 0x000fe200078efcff */
[----:B------:R-:W1:Y:S01]  /*6840*/  LDCU.64 UR56, c[0x0][0x348] ;  /* 0x00006900ff3877ac */ /* 0x000e620008000a00 */
[----:B------:R-:W1:Y:S01]  /*6850*/  LDC R41, c[0x0][0xc30] ;  /* 0x00030c00ff297b82 */ /* 0x000e620000000800 */
[----:B------:R-:W-:Y:S01]  /*6860*/  SHF.R.S32.HI R112, RZ, 0x7, R112 ;  /* 0x00000007ff707819 */ /* 0x000fe20000011470 */
[----:B------:R-:W1:Y:S01]  /*6870*/  LDCU.64 UR36, c[0x0][0x988] ;  /* 0x00013100ff2477ac */ /* 0x000e620008000a00 */
[----:B------:R-:W1:Y:S05]  /*6880*/  LDCU.64 UR38, c[0x0][0x990] ;  /* 0x00013200ff2677ac */ /* 0x000e6a0008000a00 */
[----:B------:R-:W1:Y:S01]  /*6890*/  LDC R100, c[0x0][0x388] ;  /* 0x0000e200ff647b82 */ /* 0x000e620000000800 */
[----:B------:R-:W-:-:S07]  /*68a0*/  UIADD3 UR51, UPT, UPT, UR52, 0x400, URZ ;  /* 0x0000040034337890 */ /* 0x000fce000fffe0ff */
[----:B------:R-:W1:Y:S08]  /*68b0*/  LDC R99, c[0x0][0x38c] ;  /* 0x0000e300ff637b82 */ /* 0x000e700000000800 */
[----:B------:R-:W1:Y:S08]  /*68c0*/  LDC.64 R94, c[0x0][0xc10] ;  /* 0x00030400ff5e7b82 */ /* 0x000e700000000a00 */
[----:B------:R-:W1:Y:S01]  /*68d0*/  LDC.64 R38, c[0x0][0xc18] ;  /* 0x00030600ff267b82 */ /* 0x000e620000000a00 */
[C---:B----4-:R-:W-:Y:S01]  /*68e0*/  VIADD R3, R2.reuse, 0x80 ;  /* 0x0000008002037836 */ /* 0x050fe20000000000 */
[----:B------:R-:W-:-:S04]  /*68f0*/  LOP3.LUT R2, R2, 0xffff, RZ, 0xc0, !PT ;  /* 0x0000ffff02027812 */ /* 0x000fc800078ec0ff */
[----:B------:R-:W-:Y:S02]  /*6900*/  LOP3.LUT R3, R3, 0xffff, RZ, 0xc0, !PT ;  /* 0x0000ffff03037812 */ /* 0x000fe400078ec0ff */
[----:B------:R-:W4:Y:S03]  /*6910*/  LDC.64 R36, c[0x0][0xc28] ;  /* 0x00030a00ff247b82 */ /* 0x000f260000000a00 */
[----:B------:R1:W-:Y:S05]  /*6920*/  STL.64 [R1], R2 ;  /* 0x0000000201007387 */ /* 0x0003ea0000100a00 */
[----:B------:R-:W1:Y:S08]  /*6930*/  LDC.64 R92, c[0x0][0x9b0] ;  /* 0x00026c00ff5c7b82 */ /* 0x000e700000000a00 */
[----:B------:R-:W1:Y:S08]  /*6940*/  LDC.64 R82, c[0x0][0x9a8] ;  /* 0x00026a00ff527b82 */ /* 0x000e700000000a00 */
[----:B--23--:R-:W1:Y:S02]  /*6950*/  LDC R102, c[0x0][0x374] ;  /* 0x0000dd00ff667b82 */ /* 0x00ce640000000800 */
.L_x_135:
[----:B-1----:R-:W-:Y:S04]  /*6960*/  SHF.L.U32 R2, R106, 0x1f, RZ ;  /* 0x0000001f6a027819 */ /* 0x002fe800000006ff */
[----:B------:R-:W1:Y:S02]  /*6970*/  SYNCS.PHASECHK.TRANS64.TRYWAIT P0, [UR52+0x250], R2 ;  /* 0x00025002ff0075a7 */ /* 0x000e640008001134 */
[----:B-1----:R-:W-:Y:S05]  /*6980*/  @!P0 BRA `(.L_x_109) ;  /* 0x0000003c00c08947 */ /* 0x002fea0003800000 */
.L_x_229:
[----:B------:R-:W2:Y:S01]  /*6990*/  LDS.128 R8, [UR52+0x290] ;  /* 0x00029034ff087984 */ /* 0x000ea20008000c00 */
[----:B------:R-:W-:Y:S01]  /*69a0*/  UIADD3 UR4, UPT, UPT, UR52, 0x258, URZ ;  /* 0x0000025834047890 */ /* 0x000fe2000fffe0ff */
[----:B-1----:R-:W-:Y:S01]  /*69b0*/  IMAD R0, R45, 0x4, R1 ;  /* 0x000000042d007824 */ /* 0x002fe200078e0201 */
[----:B------:R-:W-:Y:S02]  /*69c0*/  IABS R5, R112 ;  /* 0x0000007000057213 */ /* 0x000fe40000000000 */
[----:B------:R-:W-:Y:S01]  /*69d0*/  UPRMT UR4, URZ, 0x654, UR4 ;  /* 0x00000654ff047896 */ /* 0x000fe20008000004 */
[----:B------:R-:W-:Y:S01]  /*69e0*/  IABS R3, R100 ;  /* 0x0000006400037213 */ /* 0x000fe20000000000 */
[----:B------:R-:W1:Y:S01]  /*69f0*/  I2F.RP R12, R5 ;  /* 0x00000005000c7306 */ /* 0x000e620000209400 */
[----:B------:R-:W-:Y:S01]  /*6a00*/  @!PT LDS RZ, [RZ] ;  /* 0x00000000fffff984 */ /* 0x000fe20000000800 */
[----:B------:R-:W-:Y:S01]  /*6a10*/  @!PT LDS RZ, [RZ] ;  /* 0x00000000fffff984 */ /* 0x000fe20000000800 */
[----:B------:R-:W-:Y:S01]  /*6a20*/  @!PT LDS RZ, [RZ] ;  /* 0x00000000fffff984 */ /* 0x000fe20000000800 */
[----:B------:R-:W-:Y:S01]  /*6a30*/  @!PT LDS RZ, [RZ] ;  /* 0x00000000fffff984 */ /* 0x000fe20000000800 */
[----:B------:R3:W-:Y:S06]  /*6a40*/  MEMBAR.ALL.CTA ;  /* 0x0000000000007992 */ /* 0x0007ec0000008000 */
[----:B---3--:R-:W3:Y:S01]  /*6a50*/  FENCE.VIEW.ASYNC.S ;  /* 0x00000000000073c6 */ /* 0x008ee20000000000 */
[----:B------:R-:W-:Y:S01]  /*6a60*/  IABS R2, R14 ;  /* 0x0000000e00027213 */ /* 0x000fe20000000000 */
[----:B---3--:R-:W-:Y:S06]  /*6a70*/  SYNCS.ARRIVE.TRANS64.RED.A1T0 RZ, [UR4], RZ ;  /* 0x000000ffffff79a7 */ /* 0x008fec0008100404 */
[----:B------:R3:W5:Y:S01]  /*6a80*/  LDL R16, [R0] ;  /* 0x0000000000107983 */ /* 0x0007620000100800 */
[----:B--2---:R-:W-:Y:S01]  /*6a90*/  LOP3.LUT P5, RZ, R10, 0x1, RZ, 0xc0, !PT ;  /* 0x000000010aff7812 */ /* 0x004fe200078ac0ff */
[----:B-1----:R-:W1:Y:S03]  /*6aa0*/  MUFU.RCP R12, R12 ;  /* 0x0000000c000c7308 */ /* 0x002e660000001000 */
[----:B------:R-:W-:Y:S09]  /*6ab0*/  P2R R115, PR, RZ, 0x20 ;  /* 0x00000020ff737803 */ /* 0x000ff20000000000 */
[----:B------:R-:W-:Y:S02]  /*6ac0*/  @P5 MOV R44, R8 ;  /* 0x00000008002c5202 */ /* 0x000fe40000000f00 */
[----:B------:R-:W-:Y:S02]  /*6ad0*/  @P5 LOP3.LUT R43, R9, 0xffff, RZ, 0xc0, !PT ;  /* 0x0000ffff092b5812 */ /* 0x000fe400078ec0ff */
[----:B---3--:R-:W-:Y:S01]  /*6ae0*/  IABS R0, R112 ;  /* 0x0000007000007213 */ /* 0x008fe20000000000 */
[----:B-1----:R-:W-:Y:S03]  /*6af0*/  VIADD R12, R12, 0xffffffe ;  /* 0x0ffffffe0c0c7836 */ /* 0x002fe60000000000 */
[----:B------:R-:W-:Y:S01]  /*6b00*/  IADD3 R0, PT, PT, RZ, -R0, RZ ;  /* 0x80000000ff007210 */ /* 0x000fe20007ffe0ff */
[----:B------:R-:W1:Y:S02]  /*6b10*/  F2I.FTZ.U32.TRUNC.NTZ R13, R12 ;  /* 0x0000000c000d7305 */ /* 0x000e64000021f000 */
[--C-:B-1----:R-:W-:Y:S02]  /*6b20*/  IMAD.MOV R4, RZ, RZ, -R13.reuse ;  /* 0x000000ffff047224 */ /* 0x102fe400078e0a0d */
[----:B------:R-:W-:Y:S02]  /*6b30*/  IMAD.MOV.U32 R12, RZ, RZ, RZ ;  /* 0x000000ffff0c7224 */ /* 0x000fe400078e00ff */
[-C--:B------:R-:W-:Y:S04]  /*6b40*/  IMAD R4, R4, R5.reuse, RZ ;  /* 0x0000000504047224 */ /* 0x080fe800078e02ff */
[----:B------:R-:W-:Y:S02]  /*6b50*/  IMAD.HI.U32 R13, R13, R4, R12 ;  /* 0x000000040d0d7227 */ /* 0x000fe400078e000c */
[----:B------:R-:W1:Y:S04]  /*6b60*/  I2F.RP R4, R3 ;  /* 0x0000000300047306 */ /* 0x000e680000209400 */
[----:B------:R-:W-:Y:S04]  /*6b70*/  IMAD.HI.U32 R13, R13, R2, RZ ;  /* 0x000000020d0d7227 */ /* 0x000fe800078e00ff */
[----:B------:R-:W-:Y:S01]  /*6b80*/  IMAD R2, R13, R0, R2 ;  /* 0x000000000d027224 */ /* 0x000fe200078e0202 */
[----:B------:R-:W-:Y:S04]  /*6b90*/  LOP3.LUT R0, R14, R112, RZ, 0x3c, !PT ;  /* 0x000000700e007212 */ /* 0x000fe800078e3cff */
[----:B------:R-:W-:Y:S01]  /*6ba0*/  ISETP.GT.U32.AND P0, PT, R5, R2, PT ;  /* 0x000000020500720c */ /* 0x000fe20003f04070 */
[----:B-1----:R-:W1:Y:S01]  /*6bb0*/  MUFU.RCP R4, R4 ;  /* 0x0000000400047308 */ /* 0x002e620000001000 */
[----:B------:R-:W-:Y:S11]  /*6bc0*/  ISETP.GE.AND P1, PT, R0, RZ, PT ;  /* 0x000000ff0000720c */ /* 0x000ff60003f26270 */
[----:B------:R-:W-:Y:S02]  /*6bd0*/  @!P0 IMAD.IADD R2, R2, 0x1, -R5 ;  /* 0x0000000102028824 */ /* 0x000fe400078e0a05 */
[----:B------:R-:W-:Y:S01]  /*6be0*/  @!P0 VIADD R13, R13, 0x1 ;  /* 0x000000010d0d8836 */ /* 0x000fe20000000000 */
[----:B------:R-:W-:Y:S02]  /*6bf0*/  ISETP.NE.AND P0, PT, R112, RZ, PT ;  /* 0x000000ff7000720c */ /* 0x000fe40003f05270 */
[----:B------:R-:W-:Y:S01]  /*6c00*/  ISETP.GE.U32.AND P2, PT, R2, R5, PT ;  /* 0x000000050200720c */ /* 0x000fe20003f46070 */
[----:B-1----:R-:W-:Y:S04]  /*6c10*/  VIADD R6, R4, 0xffffffe ;  /* 0x0ffffffe04067836 */ /* 0x002fe80000000000 */
[----:B------:R-:W1:Y:S08]  /*6c20*/  F2I.FTZ.U32.TRUNC.NTZ R7, R6 ;  /* 0x0000000600077305 */ /* 0x000e70000021f000 */
[----:B------:R-:W-:Y:S05]  /*6c30*/  @P2 IADD3 R13, PT, PT, R13, 0x1, RZ ;  /* 0x000000010d0d2810 */ /* 0x000fea0007ffe0ff */
[----:B------:R-:W-:Y:S01]  /*6c40*/  @!P1 IMAD.MOV R13, RZ, RZ, -R13 ;  /* 0x000000ffff0d9224 */ /* 0x000fe200078e0a0d */
[----:B------:R-:W-:Y:S01]  /*6c50*/  @!P0 LOP3.LUT R13, RZ, R112, RZ, 0x33, !PT ;  /* 0x00000070ff0d8212 */ /* 0x000fe200078e33ff */
[--C-:B-1----:R-:W-:Y:S02]  /*6c60*/  IMAD.MOV R0, RZ, RZ, -R7.reuse ;  /* 0x000000ffff007224 */ /* 0x102fe400078e0a07 */
[----:B------:R-:W-:Y:S01]  /*6c70*/  IMAD.MOV.U32 R6, RZ, RZ, RZ ;  /* 0x000000ffff067224 */ /* 0x000fe200078e00ff */
[----:B------:R-:W-:Y:S01]  /*6c80*/  IABS R5, R13 ;  /* 0x0000000d00057213 */ /* 0x000fe20000000000 */
[----:B------:R-:W-:Y:S01]  /*6c90*/  IMAD R12, R0, R3, RZ ;  /* 0x00000003000c7224 */ /* 0x000fe200078e02ff */
[----:B------:R-:W-:Y:S03]  /*6ca0*/  IABS R0, R99 ;  /* 0x0000006300007213 */ /* 0x000fe60000000000 */
[----:B------:R-:W-:Y:S01]  /*6cb0*/  IMAD.HI.U32 R12, R7, R12, R6 ;  /* 0x0000000c070c7227 */ /* 0x000fe200078e0006 */
[----:B------:R-:W1:Y:S05]  /*6cc0*/  I2F.RP R2, R0 ;  /* 0x0000000000027306 */ /* 0x000e6a0000209400 */
[----:B------:R-:W-:Y:S05]  /*6cd0*/  IMAD.HI.U32 R12, R12, R5, RZ ;  /* 0x000000050c0c7227 */ /* 0x000fea00078e00ff */
[----:B------:R-:W-:Y:S05]  /*6ce0*/  IADD3 R4, PT, PT, -R12, RZ, RZ ;  /* 0x000000ff0c047210 */ /* 0x000fea0007ffe1ff */
[C---:B------:R-:W-:Y:S01]  /*6cf0*/  IMAD R5, R3.reuse, R4, R5 ;  /* 0x0000000403057224 */ /* 0x040fe200078e0205 */
[----:B-1----:R-:W1:Y:S04]  /*6d00*/  MUFU.RCP R2, R2 ;  /* 0x0000000200027308 */ /* 0x002e680000001000 */
[----:B------:R-:W-:Y:S11]  /*6d10*/  ISETP.GT.U32.AND P0, PT, R3, R5, PT ;  /* 0x000000050300720c */ /* 0x000ff60003f04070 */
[----:B------:R-:W-:Y:S02]  /*6d20*/  @!UPT UIADD3 URZ, UPT, UPT, URZ, URZ, URZ ;  /* 0x000000fffffff290 */ /* 0x000fe4000fffe0ff */
[----:B------:R-:W-:Y:S02]  /*6d30*/  @!P0 IMAD.IADD R5, R5, 0x1, -R3 ;  /* 0x0000000105058824 */ /* 0x000fe400078e0a03 */
[----:B-1----:R-:W-:Y:S01]  /*6d40*/  VIADD R4, R2, 0xffffffe ;  /* 0x0ffffffe02047836 */ /* 0x002fe20000000000 */
[-C--:B------:R-:W-:Y:S01]  /*6d50*/  LOP3.LUT R2, R13, R100.reuse, RZ, 0x3c, !PT ;  /* 0x000000640d027212 */ /* 0x080fe200078e3cff */
[----:B------:R-:W-:Y:S01]  /*6d60*/  @!P0 VIADD R12, R12, 0x1 ;  /* 0x000000010c0c8836 */ /* 0x000fe20000000000 */
[----:B------:R-:W-:Y:S02]  /*6d70*/  ISETP.GE.U32.AND P2, PT, R5, R3, PT ;  /* 0x000000030500720c */ /* 0x000fe40003f46070 */
[----:B------:R-:W-:Y:S01]  /*6d80*/  ISETP.GE.AND P1, PT, R2, RZ, PT ;  /* 0x000000ff0200720c */ /* 0x000fe20003f26270 */
[----:B------:R-:W1:Y:S01]  /*6d90*/  F2I.FTZ.U32.TRUNC.NTZ R5, R4 ;  /* 0x0000000400057305 */ /* 0x000e62000021f000 */
[----:B------:R-:W-:Y:S09]  /*6da0*/  ISETP.NE.AND P0, PT, R100, RZ, PT ;  /* 0x000000ff6400720c */ /* 0x000ff20003f05270 */
[----:B------:R-:W-:Y:S01]  /*6db0*/  @P2 IADD3 R12, PT, PT, R12, 0x1, RZ ;  /* 0x000000010c0c2810 */ /* 0x000fe20007ffe0ff */
[--C-:B-1----:R-:W-:Y:S04]  /*6dc0*/  IMAD.MOV R2, RZ, RZ, -R5.reuse ;  /* 0x000000ffff027224 */ /* 0x102fe800078e0a05 */
[----:B------:R-:W-:Y:S01]  /*6dd0*/  @!P1 IMAD.MOV R12, RZ, RZ, -R12 ;  /* 0x000000ffff0c9224 */ /* 0x000fe200078e0a0c */
[----:B------:R-:W-:Y:S01]  /*6de0*/  @!P0 LOP3.LUT R12, RZ, R100, RZ, 0x33, !PT ;  /* 0x00000064ff0c8212 */ /* 0x000fe200078e33ff */
[----:B------:R-:W-:Y:S01]  /*6df0*/  IMAD R3, R2, R0, RZ ;  /* 0x0000000002037224 */ /* 0x000fe200078e02ff */
[----:B------:R-:W-:Y:S01]  /*6e00*/  ISETP.GE.AND P0, PT, R40, 0x1, PT ;  /* 0x000000012800780c */ /* 0x000fe20003f06270 */
[----:B------:R-:W-:Y:S01]  /*6e10*/  IMAD.MOV.U32 R4, RZ, RZ, RZ ;  /* 0x000000ffff047224 */ /* 0x000fe200078e00ff */
[----:B------:R-:W-:Y:S02]  /*6e20*/  IABS R2, R12 ;  /* 0x0000000c00027213 */ /* 0x000fe40000000000 */
[----:B------:R-:W-:Y:S01]  /*6e30*/  LOP3.LUT R7, R12, R99, RZ, 0x3c, !PT ;  /* 0x000000630c077212 */ /* 0x000fe200078e3cff */
[----:B------:R-:W-:Y:S06]  /*6e40*/  IMAD.HI.U32 R5, R5, R3, R4 ;  /* 0x0000000305057227 */ /* 0x000fec00078e0004 */
[----:B------:R-:W-:Y:S05]  /*6e50*/  IMAD.HI.U32 R17, R5, R2, RZ ;  /* 0x0000000205117227 */ /* 0x000fea00078e00ff */
[----:B------:R-:W-:Y:S05]  /*6e60*/  IADD3 R3, PT, PT, -R17, RZ, RZ ;  /* 0x000000ff11037210 */ /* 0x000fea0007ffe1ff */
[C---:B------:R-:W-:Y:S05]  /*6e70*/  IMAD R2, R0.reuse, R3, R2 ;  /* 0x0000000300027224 */ /* 0x040fea00078e0202 */
[----:B------:R-:W-:Y:S11]  /*6e80*/  ISETP.GT.U32.AND P3, PT, R0, R2, PT ;  /* 0x000000020000720c */ /* 0x000ff60003f64070 */
[----:B------:R-:W-:Y:S02]  /*6e90*/  @!UPT UIADD3 URZ, UPT, UPT, URZ, URZ, URZ ;  /* 0x000000fffffff290 */ /* 0x000fe4000fffe0ff */
[----:B------:R-:W-:Y:S05]  /*6ea0*/  @!P3 IMAD.IADD R2, R2, 0x1, -R0 ;  /* 0x000000010202b824 */ /* 0x000fea00078e0a00 */
[----:B------:R-:W-:Y:S01]  /*6eb0*/  ISETP.GE.U32.AND P2, PT, R2, R0, PT ;  /* 0x000000000200720c */ /* 0x000fe20003f46070 */
[----:B------:R-:W-:Y:S01]  /*6ec0*/  @!UPT UIADD3 URZ, UPT, UPT, URZ, URZ, URZ ;  /* 0x000000fffffff290 */ /* 0x000fe2000fffe0ff */
[----:B------:R-:W-:Y:S11]  /*6ed0*/  @!P0 BRA `(.L_x_110) ;  /* 0x0000000000a48947 */ /* 0x000ff60003800000 */
[----:B------:R-:W-:Y:S01]  /*6ee0*/  IMAD.HI.U32 R0, R102, R39, RZ ;  /* 0x0000002766007227 */ /* 0x000fe200078e00ff */
[----:B------:R-:W-:Y:S02]  /*6ef0*/  ISETP.NE.AND P0, PT, R38, 0x1, PT ;  /* 0x000000012600780c */ /* 0x000fe40003f05270 */
[----:B------:R-:W-:Y:S01]  /*6f00*/  ISETP.NE.AND P1, PT, R40, 0x1, PT ;  /* 0x000000012800780c */ /* 0x000fe20003f25270 */
[----:B------:R-:W-:Y:S01]  /*6f10*/  IMAD.HI.U32 R4, R103, R94, RZ ;  /* 0x0000005e67047227 */ /* 0x000fe200078e00ff */
[----:B------:R-:W-:Y:S02]  /*6f20*/  SHF.R.U32.HI R0, RZ, R101, R0 ;  /* 0x00000065ff007219 */ /* 0x000fe40000011600 */
[----:B------:R-:W-:Y:S01]  /*6f30*/  ISETP.NE.AND P4, PT, R42, 0x1, PT ;  /* 0x000000012a00780c */ /* 0x000fe20003f85270 */
[----:B------:R-:W-:Y:S01]  /*6f40*/  IMAD.HI.U32 R6, R43, R39, RZ ;  /* 0x000000272b067227 */ /* 0x000fe200078e00ff */
[-C--:B------:R-:W-:Y:S02]  /*6f50*/  SHF.R.U32.HI R4, RZ, R95.reuse, R4 ;  /* 0x0000005fff047219 */ /* 0x080fe40000011604 */
[----:B------:R-:W-:Y:S01]  /*6f60*/  SEL R0, R102, R0, !P0 ;  /* 0x0000000066007207 */ /* 0x000fe20004000000 */
[----:B------:R-:W-:Y:S01]  /*6f70*/  IMAD.HI.U32 R5, R44, R94, RZ ;  /* 0x0000005e2c057227 */ /* 0x000fe200078e00ff */
[----:B------:R-:W-:Y:S03]  /*6f80*/  SEL R4, R103, R4, !P4 ;  /* 0x0000000467047207 */ /* 0x000fe60006000000 */
[-C--:B----4-:R-:W-:Y:S01]  /*6f90*/  IMAD.HI.U32 R3, R0, R36.reuse, RZ ;  /* 0x0000002400037227 */ /* 0x090fe200078e00ff */
[----:B------:R-:W-:Y:S03]  /*6fa0*/  SHF.R.U32.HI R5, RZ, R95, R5 ;  /* 0x0000005fff057219 */ /* 0x000fe60000011605 */
[----:B------:R-:W-:Y:S01]  /*6fb0*/  IMAD.HI.U32 R2, R4, R36, RZ ;  /* 0x0000002404027227 */ /* 0x000fe200078e00ff */
[----:B------:R-:W-:Y:S02]  /*6fc0*/  @P1 SHF.R.U32.HI R0, RZ, R37, R3 ;  /* 0x00000025ff001219 */ /* 0x000fe40000011603 */
[----:B------:R-:W-:Y:S02]  /*6fd0*/  SHF.R.U32.HI R3, RZ, R101, R6 ;  /* 0x00000065ff037219 */ /* 0x000fe40000011606 */
[----:B------:R-:W-:Y:S01]  /*6fe0*/  @P1 SHF.R.U32.HI R4, RZ, R37, R2 ;  /* 0x00000025ff041219 */ /* 0x000fe20000011602 */
[----:B------:R-:W-:Y:S01]  /*6ff0*/  IMAD R0, R40, R0, RZ ;  /* 0x0000000028007224 */ /* 0x000fe200078e02ff */
[----:B------:R-:W-:Y:S02]  /*7000*/  SEL R3, R43, R3, !P0 ;  /* 0x000000032b037207 */ /* 0x000fe40004000000 */
[----:B------:R-:W-:Y:S01]  /*7010*/  SEL R2, R44, R5, !P4 ;  /* 0x000000052c027207 */ /* 0x000fe20006000000 */
[----:B------:R-:W-:Y:S01]  /*7020*/  IMAD R5, R40, R4, RZ ;  /* 0x0000000428057224 */ /* 0x000fe200078e02ff */
[C---:B------:R-:W-:Y:S01]  /*7030*/  ISETP.GE.AND P0, PT, R3.reuse, R0, PT ;  /* 0x000000000300720c */ /* 0x040fe20003f06270 */
[C---:B------:R-:W-:Y:S03]  /*7040*/  IMAD.HI.U32 R0, R3.reuse, R36, RZ ;  /* 0x0000002403007227 */ /* 0x040fe600078e00ff */
[C---:B------:R-:W-:Y:S02]  /*7050*/  ISETP.GE.OR P0, PT, R2.reuse, R5, P0 ;  /* 0x000000050200720c */ /* 0x040fe40000706670 */
[----:B------:R-:W-:Y:S04]  /*7060*/  SHF.R.U32.HI R0, RZ, R37, R0 ;  /* 0x00000025ff007219 */ /* 0x000fe80000011600 */
[C---:B------:R-:W-:Y:S05]  /*7070*/  SEL R6, R3.reuse, R0, !P1 ;  /* 0x0000000003067207 */ /* 0x040fea0004800000 */
        /* <DEDUP_REMOVED lines=14> */
[----:B------:R-:W-:Y:S07]  /*7160*/  IMAD R43, R3, R38, R43 ;  /* 0x00000026032b7224 */ /* 0x000fee00078e022b */
.L_x_110:
[----:B------:R-:W-:Y:S01]  /*7170*/  ISETP.NE.AND P0, PT, R41, 0x1, PT ;  /* 0x000000012900780c */ /* 0x000fe20003f05270 */
[----:B------:R-:W1:Y:S01]  /*7180*/  LDC.64 R4, c[0x0][0xc18] ;  /* 0x00030600ff047b82 */ /* 0x000e620000000a00 */
[----:B------:R-:W-:Y:S01]  /*7190*/  R2UR UR4, R7 ;  /* 0x00000000070472ca */ /* 0x000fe200000e0000 */
[----:B------:R-:W-:Y:S01]  /*71a0*/  @!P3 VIADD R17, R17, 0x1 ;  /* 0x000000011111b836 */ /* 0x000fe20000000000 */
[----:B------:R-:W-:Y:S01]  /*71b0*/  ISETP.NE.AND P1, PT, R99, RZ, PT ;  /* 0x000000ff6300720c */ /* 0x000fe20003f25270 */
[----:B------:R-:W-:Y:S01]  /*71c0*/  IMAD.MOV R3, RZ, RZ, -R13 ;  /* 0x000000ffff037224 */ /* 0x000fe200078e0a0d */
[----:B------:R-:W-:Y:S03]  /*71d0*/  R2UR UR44, R12 ;  /* 0x000000000c2c72ca */ /* 0x000fe600000e0000 */
[----:B------:R-:W2:Y:S01]  /*71e0*/  LDC.64 R6, c[0x0][0xc10] ;  /* 0x00030400ff067b82 */ /* 0x000ea20000000a00 */
[----:B------:R-:W-:Y:S01]  /*71f0*/  @P5 SHF.R.U32.HI R8, RZ, 0x10, R9 ;  /* 0x00000010ff085819 */ /* 0x000fe20000011609 */
[----:B------:R-:W-:Y:S01]  /*7200*/  @P2 VIADD R17, R17, 0x1 ;  /* 0x0000000111112836 */ /* 0x000fe20000000000 */
[----:B------:R-:W-:Y:S01]  /*7210*/  R2UR UR42, R15 ;  /* 0x000000000f2a72ca */ /* 0x000fe200000e0000 */
[----:B------:R-:W-:Y:S01]  /*7220*/  IMAD R14, R112, R3, R14 ;  /* 0x00000003700e7224 */ /* 0x000fe200078e020e */
[----:B------:R-:W-:Y:S03]  /*7230*/  R2UR UR43, R13 ;  /* 0x000000000d2b72ca */ /* 0x000fe600000e0000 */
[----:B------:R-:W3:Y:S01]  /*7240*/  @!P0 LDC R2, c[0x0][0xc0c] ;  /* 0x00030300ff028b82 */ /* 0x000ee20000000800 */
[----:B------:R-:W-:Y:S01]  /*7250*/  R2UR UR45, R17 ;  /* 0x00000000112d72ca */ /* 0x000fe200000e0000 */
[----:B------:R-:W-:Y:S01]  /*7260*/  UISETP.GE.AND UP1, UPT, UR4, URZ, UPT ;  /* 0x000000ff0400728c */ /* 0x000fe2000bf26270 */
[C---:B------:R-:W-:Y:S05]  /*7270*/  R2UR UR4, R99.reuse ;  /* 0x00000000630472ca */ /* 0x040fea00000e0000 */
[----:B------:R-:W4:Y:S01]  /*7280*/  @!P0 LDC R0, c[0x0][0xc20] ;  /* 0x00030800ff008b82 */ /* 0x000f220000000800 */
[----:B------:R-:W-:Y:S01]  /*7290*/  R2UR UR53, R14 ;  /* 0x000000000e3572ca */ /* 0x000fe200000e0000 */
[----:B------:R-:W-:Y:S01]  /*72a0*/  IMAD.MOV R3, RZ, RZ, -R12 ;  /* 0x000000ffff037224 */ /* 0x000fe200078e0a0c */
[----:B------:R-:W-:Y:S01]  /*72b0*/  R2UR UR7, R100 ;  /* 0x00000000640772ca */ /* 0x000fe200000e0000 */
[----:B------:R-:W-:Y:S01]  /*72c0*/  VOTEU.ALL UP0, P1 ;  /* 0x0000000000ff7886 */ /* 0x000fe20000800000 */
[----:B------:R-:W-:Y:S01]  /*72d0*/  R2UR UR5, R99 ;  /* 0x00000000630572ca */ /* 0x000fe200000e0000 */
[----:B------:R-:W-:Y:S01]  /*72e0*/  USHF.L.U32 UR42, UR42, 0x6, URZ ;  /* 0x000000062a2a7899 */ /* 0x000fe200080006ff */
[----:B------:R-:W-:Y:S01]  /*72f0*/  R2UR UR6, R3 ;  /* 0x00000000030672ca */ /* 0x000fe200000e0000 */
[C---:B-1----:R-:W-:Y:S01]  /*7300*/  @!P0 IMAD.HI.U32 R5, R43.reuse, R5, RZ ;  /* 0x000000052b058227 */ /* 0x042fe200078e00ff */
[----:B------:R-:W-:Y:S01]  /*7310*/  @!P0 ISETP.NE.AND P1, PT, R4, 0x1, PT ;  /* 0x000000010400880c */ /* 0x000fe20003f25270 */
[----:B------:R-:W-:Y:S01]  /*7320*/  @!UP1 UIADD3 UR45, UPT, UPT, -UR45, URZ, URZ ;  /* 0x000000ff2d2d9290 */ /* 0x000fe2000fffe1ff */
[----:B------:R-:W-:Y:S01]  /*7330*/  @P5 R2UR UR54, R8 ;  /* 0x00000000083652ca */ /* 0x000fe200000e0000 */
[----:B------:R-:W-:Y:S01]  /*7340*/  @!UP0 ULOP3.LUT UR45, URZ, UR4, URZ, 0x33, !UPT ;  /* 0x00000004ff2d8292 */ /* 0x000fe2000f8e33ff */
[----:B--2---:R-:W-:Y:S01]  /*7350*/  @!P0 IMAD.HI.U32 R3, R44, R6, RZ ;  /* 0x000000062c038227 */ /* 0x004fe200078e00ff */
[----:B------:R-:W-:Y:S02]  /*7360*/  ULOP3.LUT UP0, URZ, UR51, 0x1b0, URZ, 0xc0, !UPT ;  /* 0x000001b033ff7892 */ /* 0x000fe4000f80c0ff */
[----:B------:R-:W-:Y:S02]  /*7370*/  USHF.L.U32 UR53, UR53, 0x7, URZ ;  /* 0x0000000735357899 */ /* 0x000fe400080006ff */
[----:B------:R-:W-:Y:S01]  /*7380*/  IMAD R12, RZ, RZ, -UR45 ;  /* 0x8000002dff0c7e24 */ /* 0x000fe2000f8e02ff */
[----:B------:R-:W-:Y:S01]  /*7390*/  @!P0 SHF.R.U32.HI R3, RZ, R7, R3 ;  /* 0x00000007ff038219 */ /* 0x000fe20000011603 */
[----:B------:R-:W-:Y:S01]  /*73a0*/  UIMAD UR43, UR7, UR6, UR43 ;  /* 0x00000006072b72a4 */ /* 0x000fe2000f8e022b */
[----:B---3--:R-:W-:Y:S02]  /*73b0*/  @!P0 ISETP.NE.AND P2, PT, R2, 0x1, PT ;  /* 0x000000010200880c */ /* 0x008fe40003f45270 */
[----:B------:R-:W-:Y:S02]  /*73c0*/  R2UR UR4, R12 ;  /* 0x000000000c0472ca */ /* 0x000fe400000e0000 */
[----:B----4-:R-:W-:Y:S02]  /*73d0*/  @!P0 SHF.R.U32.HI R0, RZ, R0, R5 ;  /* 0x00000000ff008219 */ /* 0x010fe40000011605 */
[----:B------:R-:W-:Y:S02]  /*73e0*/  @!P0 SEL R5, R44, R3, !P2 ;  /* 0x000000032c058207 */ /* 0x000fe40005000000 */
[----:B------:R-:W-:Y:S05]  /*73f0*/  @!P0 SEL R3, R43, R0, !P1 ;  /* 0x000000002b038207 */ /* 0x000fea0004800000 */
[----:B------:R-:W-:Y:S02]  /*7400*/  @!P0 IMAD.IADD R0, R3, 0x1, -R5 ;  /* 0x0000000103008824 */ /* 0x000fe400078e0a05 */
[----:B------:R-:W-:Y:S01]  /*7410*/  @!P0 IMAD.IADD R3, R5, 0x1, -R3 ;  /* 0x0000000105038824 */ /* 0x000fe200078e0a03 */
[----:B------:R-:W-:Y:S01]  /*7420*/  UIMAD UR44, UR5, UR4, UR44 ;  /* 0x00000004052c72a4 */ /* 0x000fe2000f8e022c */
[----:B------:R-:W-:Y:S02]  /*7430*/  @!P0 IMAD R44, R0, R2, R44 ;  /* 0x00000002002c8224 */ /* 0x000fe400078e022c */
[----:B------:R-:W-:Y:S01]  /*7440*/  @!P0 IMAD R43, R3, R4, R43 ;  /* 0x00000004032b8224 */ /* 0x000fe200078e022b */
[----:B------:R-:W-:Y:S08]  /*7450*/  BRA.U !UP0, `(.L_x_111) ;  /* 0x0000000108407547 */ /* 0x000ff0000b800000 */
[----:B------:R-:W1:Y:S01]  /*7460*/  LDCU.64 UR8, c[0x4][0x80] ;  /* 0x01001000ff0877ac */ /* 0x000e620008000a00 */
[----:B------:R-:W-:Y:S01]  /*7470*/  MOV R3, 0x0 ;  /* 0x0000000000037802 */ /* 0x000fe20000000f00 */
[----:B------:R-:W-:Y:S02]  /*7480*/  HFMA2 R12, -RZ, RZ, 0, 5.9604644775390625e-08 ;  /* 0x00000001ff0c7431 */ /* 0x000fe400000001ff */
[----:B------:R-:W-:Y:S02]  /*7490*/  IMAD.MOV.U32 R8, RZ, RZ, 0x70 ;  /* 0x00000070ff087424 */ /* 0x000fe400078e00ff */
[----:B------:R-:W-:Y:S01]  /*74a0*/  IMAD.MOV.U32 R13, RZ, RZ, RZ ;  /* 0x000000ffff0d7224 */ /* 0x000fe200078e00ff */
[----:B------:R-:W2:Y:S01]  /*74b0*/  LDCU.64 UR6, c[0x4][0x88] ;  /* 0x01001100ff0677ac */ /* 0x000ea20008000a00 */
[----:B------:R-:W3:Y:S01]  /*74c0*/  LDC.64 R2, c[0x4][R3] ;  /* 0x0100000003027b82 */ /* 0x000ee20000000a00 */
[----:B------:R-:W4:Y:S01]  /*74d0*/  LDCU.64 UR4, c[0x4][0x8] ;  /* 0x01000100ff0477ac */ /* 0x000f220008000a00 */
[----:B-1----:R-:W-:Y:S01]  /*74e0*/  MOV R5, UR9 ;  /* 0x0000000900057c02 */ /* 0x002fe20008000f00 */
[----:B------:R-:W-:Y:S01]  /*74f0*/  IMAD.U32 R4, RZ, RZ, UR8 ;  /* 0x00000008ff047e24 */ /* 0x000fe2000f8e00ff */
[----:B--2---:R-:W-:Y:S01]  /*7500*/  MOV R7, UR7 ;  /* 0x0000000700077c02 */ /* 0x004fe20008000f00 */
[----:B------:R-:W-:Y:S01]  /*7510*/  IMAD.U32 R6, RZ, RZ, UR6 ;  /* 0x00000006ff067e24 */ /* 0x000fe2000f8e00ff */
[----:B----4-:R-:W-:Y:S01]  /*7520*/  MOV R11, UR5 ;  /* 0x00000005000b7c02 */ /* 0x010fe20008000f00 */
[----:B------:R-:W-:Y:S02]  /*7530*/  IMAD.U32 R10, RZ, RZ, UR4 ;  /* 0x00000004ff0a7e24 */ /* 0x000fe4000f8e00ff */
[----:B------:R-:W-:Y:S07]  /*7540*/  LEPC R20, `(.L_x_111) ;  /* 0x000000001014794e */ /* 0x000fee0000000000 */
[----:B---3-5:R-:W-:Y:S05]  /*7550*/  CALL.ABS.NOINC R2 ;  /* 0x0000000002007343 */ /* 0x028fea0003c00000 */
.L_x_111:
[----:B------:R-:W-:Y:S01]  /*7560*/  LOP3.LUT P0, RZ, R114, 0x1b0, RZ, 0xc0, !PT ;  /* 0x000001b072ff7812 */ /* 0x000fe2000780c0ff */
[----:B------:R-:W-:Y:S11]  /*7570*/  BSSY.RECONVERGENT B6, `(.L_x_112) ;  /* 0x0000013000067945 */ /* 0x000ff60003800200 */
[----:B------:R-:W-:Y:S01]  /*7580*/  @!UPT UIADD3 URZ, UPT, UPT, URZ, URZ, URZ ;  /* 0x000000fffffff290 */ /* 0x000fe2000fffe0ff */
[----:B------:R-:W-:Y:S05]  /*7590*/  @!P0 BRA `(.L_x_113) ;  /* 0x0000000000408947 */ /* 0x000fea0003800000 */
        /* <DEDUP_REMOVED lines=16> */
.L_x_113:
[----:B------:R-:W-:Y:S05]  /*76a0*/  BSYNC.RECONVERGENT B6 ;  /* 0x0000000000067941 */ /* 0x000fea0003800200 */
.L_x_112:
[----:B------:R-:W-:Y:S01]  /*76b0*/  ISETP.NE.U32.AND P4, PT, R92, RZ, PT ;  /* 0x000000ff5c00720c */ /* 0x000fe20003f85070 */
[----:B------:R-:W-:Y:S01]  /*76c0*/  UISETP.NE.AND UP2, UPT, UR50, URZ, UPT ;  /* 0x000000ff3200728c */ /* 0x000fe2000bf45270 */
[----:B------:R-:W-:Y:S01]  /*76d0*/  ISETP.NE.U32.AND P2, PT, RZ, UR36, PT ;  /* 0x00000024ff007c0c */ /* 0x000fe2000bf45070 */
[----:B------:R-:W-:Y:S01]  /*76e0*/  UISETP.NE.U32.AND UP1, UPT, UR38, URZ, UPT ;  /* 0x000000ff2600728c */ /* 0x000fe2000bf25070 */
[----:B------:R-:W-:Y:S01]  /*76f0*/  ISETP.NE.AND.EX P4, PT, R93, RZ, PT, P4 ;  /* 0x000000ff5d00720c */ /* 0x000fe20003f85340 */
[----:B------:R-:W-:Y:S01]  /*7700*/  UPLOP3.LUT UP0, UPT, UPT, UPT, UPT, 0x40, 0x4 ;  /* 0x000000000004789c */ /* 0x000fe20003f0e870 */
[----:B------:R-:W-:Y:S01]  /*7710*/  ISETP.NE.AND.EX P2, PT, RZ, UR37, PT, P2 ;  /* 0x00000025ff007c0c */ /* 0x000fe2000bf45320 */
[----:B------:R-:W-:Y:S01]  /*7720*/  UISETP.NE.AND.EX UP1, UPT, UR39, URZ, UPT, UP1 ;  /* 0x000000ff2700728c */ /* 0x000fe2000bf25310 */
[----:B------:R-:W-:Y:S04]  /*7730*/  PLOP3.LUT P1, PT, PT, PT, UP2, 0x80, 0x8 ;  /* 0x000000000008781c */ /* 0x000fe80003f2f028 */
[----:B------:R-:W-:Y:S06]  /*7740*/  @UP2 UPLOP3.LUT UP0, UPT, UPT, UPT, UP1, 0x80, 0x8 ;  /* 0x000000000008289c */ /* 0x000fec0003f0f010 */
[----:B------:R-:W-:Y:S01]  /*7750*/  PLOP3.LUT P0, PT, PT, PT, UP0, 0x80, 0x8 ;  /* 0x000000000008781c */ /* 0x000fe20003f0f008 */
[----:B------:R-:W-:Y:S01]  /*7760*/  @!UPT UIADD3 URZ, UPT, UPT, URZ, URZ, URZ ;  /* 0x000000fffffff290 */ /* 0x000fe2000fffe0ff */
[----:B------:R-:W-:Y:S11]  /*7770*/  BRA.U !UP1, `(.L_x_114) ;  /* 0x0000000109387547 */ /* 0x000ff6000b800000 */
[----:B------:R-:W-:Y:S01]  /*7780*/  UISETP.NE.U32.AND UP0, UPT, UR36, URZ, UPT ;  /* 0x000000ff2400728c */ /* 0x000fe2000bf05070 */
[----:B------:R-:W-:Y:S02]  /*7790*/  HFMA2 R0, -RZ, RZ, 0, 5.9604644775390625e-08 ;  /* 0x00000001ff007431 */ /* 0x000fe400000001ff */
[----:B------:R-:W-:Y:S01]  /*77a0*/  IMAD.MOV.U32 R98, RZ, RZ, 0x1 ;  /* 0x00000001ff627424 */ /* 0x000fe200078e00ff */
[----:B------:R-:W-:Y:S06]  /*77b0*/  UISETP.NE.AND.EX UP0, UPT, UR37, URZ, UPT, UP0 ;  /* 0x000000ff2500728c */ /* 0x000fec000bf05300 */
[----:B------:R-:W-:Y:S05]  /*77c0*/  PLOP3.LUT P3, PT, PT, PT, UP0, 0x80, 0x8 ;  /* 0x000000000008781c */ /* 0x000fea0003f6f008 */
[----:B------:R-:W1:Y:S01]  /*77d0*/  @UP0 LDCU.64 UR6, c[0x0][0x988] ;  /* 0x00013100ff0607ac */ /* 0x000e620008000a00 */
[----:B------:R-:W-:Y:S07]  /*77e0*/  @UP0 UIMAD UR4, UR49, UR38, URZ ;  /* 0x00000026310402a4 */ /* 0x000fee000f8e02ff */
[----:B------:R-:W-:Y:S01]  /*77f0*/  @!P3 PRMT R98, R0, 0x7610, R98 ;  /* 0x000076100062b816 */ /* 0x000fe20000000062 */
[----:B-1----:R-:W-:Y:S03]  /*7800*/  @UP0 UIMAD.WIDE UR6, UR4, 0x4, UR6 ;  /* 0x00000004040608a5 */ /* 0x002fe6000f8e0206 */
[----:B------:R-:W1:Y:S03]  /*7810*/  @!UP0 LDCU UR4, c[0x0][0x980] ;  /* 0x00013000ff0487ac */ /* 0x000e660008000800 */
[----:B------:R-:W-:Y:S01]  /*7820*/  IMAD.U32 R2, RZ, RZ, UR6 ;  /* 0x00000006ff027e24 */ /* 0x000fe2000f8e00ff */
[----:B------:R-:W-:Y:S05]  /*7830*/  MOV R3, UR7 ;  /* 0x0000000700037c02 */ /* 0x000fea0008000f00 */
[----:B-----5:R2:W5:Y:S02]  /*7840*/  @P3 LDG.E R49, desc[UR46][R2.64] ;  /* 0x0000002e02313981 */ /* 0x020564000c1e1900 */
[----:B-12---:R-:W-:Y:S02]  /*7850*/  @!P3 IMAD.U32 R49, RZ, RZ, UR4 ;  /* 0x00000004ff31be24 */ /* 0x006fe4000f8e00ff */
.L_x_114:
[----:B------:R-:W-:Y:S05]  /*7860*/  @!P4 BRA `(.L_x_115) ;  /* 0x000000000020c947 */ /* 0x000fea0003800000 */
[----:B------:R-:W-:Y:S04]  /*7870*/  ISETP.NE.U32.AND P3, PT, R82, RZ, PT ;  /* 0x000000ff5200720c */ /* 0x000fe80003f65070 */
[----:B------:R-:W-:Y:S11]  /*7880*/  ISETP.NE.AND.EX P3, PT, R83, RZ, PT, P3 ;  /* 0x000000ff5300720c */ /* 0x000ff60003f65330 */
[----:B------:R-:W-:Y:S02]  /*7890*/  @!UPT UIADD3 URZ, UPT, UPT, URZ, URZ, URZ ;  /* 0x000000fffffff290 */ /* 0x000fe4000fffe0ff */
[----:B------:R-:W1:Y:S01]  /*78a0*/  @P3 LDC.64 R2, c[0x0][0x9a8] ;  /* 0x00026a00ff023b82 */ /* 0x000e620000000a00 */
[----:B------:R-:W-:Y:S04]  /*78b0*/  @P3 IMAD R0, R92, UR49, RZ ;  /* 0x000000315c003c24 */ /* 0x000fe8000f8e02ff */
[----:B-1----:R-:W-:Y:S05]  /*78c0*/  @P3 IMAD.WIDE R2, R0, 0x4, R2 ;  /* 0x0000000400023825 */ /* 0x002fea00078e0202 */
[----:B-----5:R1:W5:Y:S02]  /*78d0*/  @P3 LDG.E R47, desc[UR46][R2.64] ;  /* 0x0000002e022f3981 */ /* 0x020364000c1e1900 */
[----:B-1----:R-:W2:Y:S02]  /*78e0*/  @!P3 LDC R47, c[0x0][0x9a0] ;  /* 0x00026800ff2fbb82 */ /* 0x002ea40000000800 */
.L_x_115:
[----:B-----5:R-:W-:Y:S01]  /*78f0*/  FSETP.NEU.AND P4, PT, R49, RZ, PT ;  /* 0x000000ff3100720b */ /* 0x020fe20003f8d000 */
[----:B------:R-:W-:Y:S01]  /*7900*/  BSSY B1, `(.L_x_116) ;  /* 0x000003c000017945 */ /* 0x000fe20003800000 */
[----:B------:R-:W-:Y:S01]  /*7910*/  SEL R5, RZ, 0xffffffff, P2 ;  /* 0xffffffffff057807 */ /* 0x000fe20001000000 */
[----:B------:R-:W-:Y:S01]  /*7920*/  IMAD.MOV.U32 R117, RZ, RZ, 0x1 ;  /* 0x00000001ff757424 */ /* 0x000fe200078e00ff */
[----:B------:R-:W-:Y:S01]  /*7930*/  LOP3.LUT P3, RZ, R98, 0xff, RZ, 0xc0, !PT ;  /* 0x000000ff62ff7812 */ /* 0x000fe2000786c0ff */
[----:B------:R-:W-:Y:S01]  /*7940*/  IMAD.IADD R48, R46, 0x1, R16 ;  /* 0x000000012e307824 */ /* 0x000fe200078e0210 */
[----:B------:R-:W-:Y:S02]  /*7950*/  @P1 SEL R0, RZ, 0xffffffff, P4 ;  /* 0xffffffffff001807 */ /* 0x000fe40002000000 */
[----:B------:R-:W-:Y:S02]  /*7960*/  CS2R R90, SRZ ;  /* 0x00000000005a7805 */ /* 0x000fe4000001ff00 */
[----:B------:R-:W-:Y:S02]  /*7970*/  LEA R116, R45, UR52, 0x3 ;  /* 0x000000342d747c11 */ /* 0x000fe4000f8e18ff */
[----:B------:R-:W-:Y:S02]  /*7980*/  CS2R R88, SRZ ;  /* 0x0000000000587805 */ /* 0x000fe4000001ff00 */
[----:B------:R-:W-:Y:S02]  /*7990*/  @P0 SEL R0, R5, R0, !P3 ;  /* 0x0000000005000207 */ /* 0x000fe40005800000 */
[----:B------:R-:W-:Y:S02]  /*79a0*/  CS2R R86, SRZ ;  /* 0x0000000000567805 */ /* 0x000fe4000001ff00 */
[----:B------:R-:W-:Y:S02]  /*79b0*/  PLOP3.LUT P2, PT, PT, PT, UP1, 0x80, 0x8 ;  /* 0x000000000008781c */ /* 0x000fe40003f4f018 */
[----:B------:R-:W-:Y:S02]  /*79c0*/  CS2R R84, SRZ ;  /* 0x0000000000547805 */ /* 0x000fe4000001ff00 */
[----:B------:R-:W-:Y:S02]  /*79d0*/  @P1 LOP3.LUT R0, R0, 0x1, RZ, 0xc0, !PT ;  /* 0x0000000100001812 */ /* 0x000fe400078ec0ff */
[----:B------:R-:W-:Y:S02]  /*79e0*/  SEL R4, RZ, 0xffffffff, P4 ;  /* 0xffffffffff047807 */ /* 0x000fe40002000000 */
[----:B------:R-:W-:Y:S02]  /*79f0*/  ISETP.NE.U32.OR P6, PT, R0, 0x1, !P1 ;  /* 0x000000010000780c */ /* 0x000fe40004fc5470 */
[----:B------:R-:W-:Y:S02]  /*7a00*/  LEA R0, R105, UR52, 0x3 ;  /* 0x0000003469007c11 */ /* 0x000fe4000f8e18ff */
[----:B------:R-:W-:Y:S02]  /*7a10*/  P2R R2, PR, RZ, 0x40 ;  /* 0x00000040ff027803 */ /* 0x000fe40000000000 */
[----:B------:R-:W-:Y:S04]  /*7a20*/  @P2 SEL R4, R5, R4, !P3 ;  /* 0x0000000405042207 */ /* 0x000fe80005800000 */
[----:B------:R-:W-:Y:S03]  /*7a30*/  LOP3.LUT R4, R4, 0x1, RZ, 0xc0, !PT ;  /* 0x0000000104047812 */ /* 0x000fe600078ec0ff */
[----:B------:R-:W-:Y:S02]  /*7a40*/  @P6 SHF.L.U32 R3, R104, 0x1f, RZ ;  /* 0x0000001f68036819 */ /* 0x000fe400000006ff */
[----:B------:R-:W-:Y:S02]  /*7a50*/  ISETP.NE.U32.AND P5, PT, R4, 0x1, PT ;  /* 0x000000010400780c */ /* 0x000fe40003fa5070 */
[----:B------:R1:W3:Y:S02]  /*7a60*/  @P6 SYNCS.PHASECHK.TRANS64.TRYWAIT P1, [R0+URZ+0x220], R3 ;  /* 0x00022003000065a7 */ /* 0x0002e400080211ff */
[----:B------:R-:W-:Y:S02]  /*7a70*/  P2R R118, PR, RZ, 0x20 ;  /* 0x00000020ff767803 */ /* 0x000fe40000000000 */
[----:B-1----:R-:W-:Y:S04]  /*7a80*/  SHF.L.U32 R3, R107, 0x1f, RZ ;  /* 0x0000001f6b037819 */ /* 0x002fe800000006ff */
[----:B------:R1:W4:Y:S01]  /*7a90*/  SYNCS.PHASECHK.TRANS64.TRYWAIT P0, [R116+URZ+0x260], R3 ;  /* 0x00026003740075a7 */ /* 0x00032200080011ff */
[----:B---3--:R-:W-:Y:S01]  /*7aa0*/  @P6 SEL R117, RZ, 0x1, !P1 ;  /* 0x00000001ff756807 */ /* 0x008fe20004800000 */
[----:B-1----:R-:W-:Y:S06]  /*7ab0*/  @!P6 BRA `(.L_x_117) ;  /* 0x000000000080e947 */ /* 0x002fec0003800000 */
[----:B------:R-:W-:Y:S01]  /*7ac0*/  @P5 IMAD R7, R105, 0x1000, R108 ;  /* 0x0000100069075824 */ /* 0x000fe200078e026c */
[----:B------:R-:W1:Y:S01]  /*7ad0*/  S2R R4, SR_CgaCtaId ;  /* 0x0000000000047919 */ /* 0x000e620000008800 */
[----:B------:R-:W-:Y:S01]  /*7ae0*/  ISETP.NE.AND P1, PT, R117, RZ, PT ;  /* 0x000000ff7500720c */ /* 0x000fe20003f25270 */
[----:B------:R-:W-:Y:S01]  /*7af0*/  BSSY B0, `(.L_x_118) ;  /* 0x000000b000007945 */ /* 0x000fe20003800000 */
[----:B------:R-:W-:Y:S01]  /*7b00*/  @P5 VIADD R6, R7, UR52 ;  /* 0x0000003407065c36 */ /* 0x000fe20008000000 */
[----:B------:R-:W-:Y:S02]  /*7b10*/  CS2R R86, SRZ ;  /* 0x0000000000567805 */ /* 0x000fe4000001ff00 */
[----:B------:R-:W-:Y:S02]  /*7b20*/  CS2R R84, SRZ ;  /* 0x0000000000547805 */ /* 0x000fe4000001ff00 */
[----:B------:R-:W-:Y:S01]  /*7b30*/  CS2R R90, SRZ ;  /* 0x00000000005a7805 */ /* 0x000fe2000001ff00 */
[----:B------:R-:W-:Y:S01]  /*7b40*/  @P5 IMAD R6, R109, -0x10, R6 ;  /* 0xfffffff06d065824 */ /* 0x000fe200078e0206 */
[----:B------:R-:W-:Y:S04]  /*7b50*/  CS2R R88, SRZ ;  /* 0x0000000000587805 */ /* 0x000fe8000001ff00 */
[----:B------:R-:W-:Y:S05]  /*7b60*/  @P1 BRA `(.L_x_119) ;  /* 0x00000000000c1947 */ /* 0x000fea0003800000 */
[----:B------:R-:W-:Y:S04]  /*7b70*/  SHF.L.U32 R5, R104, 0x1f, RZ ;  /* 0x0000001f68057819 */ /* 0x000fe800000006ff */
[----:B------:R-:W3:Y:S02]  /*7b80*/  SYNCS.PHASECHK.TRANS64.TRYWAIT P1, [R0+URZ+0x220], R5 ;  /* 0x00022005000075a7 */ /* 0x000ee400080211ff */
[----:B---3--:R-:W-:Y:S05]  /*7b90*/  @!P1 BRA `(.L_x_120) ;  /* 0x0000002c00549947 */ /* 0x008fea0003800000 */
.L_x_119:
[----:B------:R-:W-:Y:S05]  /*7ba0*/  BSYNC B0 ;  /* 0x0000000000007941 */ /* 0x000fea0003800000 */
.L_x_118:
[----:B------:R-:W-:Y:S01]  /*7bb0*/  ISETP.NE.AND P1, PT, R118, RZ, PT ;  /* 0x000000ff7600720c */ /* 0x000fe20003f25270 */
[----:B---3--:R-:W-:Y:S02]  /*7bc0*/  VIADD R0, R0, 0x230 ;  /* 0x0000023000007836 */ /* 0x008fe40000000000 */
[----:B------:R-:W-:Y:S03]  /*7bd0*/  VIADD R105, R105, 0x1 ;  /* 0x0000000169697836 */ /* 0x000fe60000000000 */
[----:B-1----:R-:W-:Y:S07]  /*7be0*/  PRMT R0, R4, 0x654, R0 ;  /* 0x0000065404007816 */ /* 0x002fee0000000000 */
[----:B------:R1:W3:Y:S04]  /*7bf0*/  @P1 LDS.128 R84, [R7+UR52+0x400] ;  /* 0x0004003407541984 */ /* 0x0002e80008000c00 */
[----:B------:R1:W1:Y:S01]  /*7c00*/  @P1 LDS.128 R88, [R6+0x410] ;  /* 0x0004100006581984 */ /* 0x0002620000000c00 */
[C---:B------:R-:W-:Y:S01]  /*7c10*/  ISETP.NE.AND P1, PT, R105.reuse, 0x2, PT ;  /* 0x000000026900780c */ /* 0x040fe20003f25270 */
[----:B------:R-:W-:Y:S01]  /*7c20*/  @!PT LDS RZ, [RZ] ;  /* 0x00000000fffff984 */ /* 0x000fe20000000800 */
[----:B------:R-:W-:Y:S01]  /*7c30*/  @!PT LDS RZ, [RZ] ;  /* 0x00000000fffff984 */ /* 0x000fe20000000800 */
[----:B------:R-:W-:Y:S01]  /*7c40*/  @!PT LDS RZ, [RZ] ;  /* 0x00000000fffff984 */ /* 0x000fe20000000800 */
[----:B------:R-:W-:Y:S01]  /*7c50*/  @!PT LDS RZ, [RZ] ;  /* 0x00000000fffff984 */ /* 0x000fe20000000800 */
[----:B------:R5:W-:Y:S06]  /*7c60*/  MEMBAR.ALL.CTA ;  /* 0x0000000000007992 */ /* 0x000bec0000008000 */
[----:B-----5:R-:W5:Y:S01]  /*7c70*/  FENCE.VIEW.ASYNC.S ;  /* 0x00000000000073c6 */ /* 0x020f620000000000 */
[----:B------:R-:W-:Y:S01]  /*7c80*/  SEL R105, R105, RZ, P1 ;  /* 0x000000ff69697207 */ /* 0x000fe20000800000 */
[----:B-----5:R5:W-:Y:S02]  /*7c90*/  SYNCS.ARRIVE.TRANS64.RED.A1T0 RZ, [R0+URZ], RZ ;  /* 0x000000ff00ff79a7 */ /* 0x020be400081004ff */
[----:B-----5:R-:W-:Y:S04]  /*7ca0*/  SEL R0, RZ, 0x1, P1 ;  /* 0x00000001ff007807 */ /* 0x020fe80000800000 */
[----:B---3--:R-:W-:Y:S02]  /*7cb0*/  LOP3.LUT R104, R104, R0, RZ, 0x3c, !PT ;  /* 0x0000000068687212 */ /* 0x008fe400078e3cff */
.L_x_117:
[----:B------:R-:W-:Y:S05]  /*7cc0*/  BSYNC B1 ;  /* 0x0000000000017941 */ /* 0x000fea0003800000 */
.L_x_116:
[----:B------:R-:W-:Y:S04]  /*7cd0*/  SHF.R.U32.HI R0, RZ, 0x15, R48 ;  /* 0x00000015ff007819 */ /* 0x000fe80000011630 */
[----:B------:R-:W-:Y:S01]  /*7ce0*/  LOP3.LUT P1, RZ, R0, 0x3, R111, 0x48, !PT ;  /* 0x0000000300ff7812 */ /* 0x000fe2000782486f */
[----:B------:R-:W-:Y:S01]  /*7cf0*/  @!UPT UIADD3 URZ, UPT, UPT, URZ, URZ, URZ ;  /* 0x000000fffffff290 */ /* 0x000fe2000fffe0ff */
[----:B----4-:R-:W-:Y:S11]  /*7d00*/  @P0 BRA `(.L_x_121) ;  /* 0x0000000000080947 */ /* 0x010ff60003800000 */
[----:B------:R-:W3:Y:S02]  /*7d10*/  SYNCS.PHASECHK.TRANS64.TRYWAIT P0, [R116+URZ+0x260], R3 ;  /* 0x00026003740075a7 */ /* 0x000ee400080011ff */
[----:B---3--:R-:W-:Y:S05]  /*7d20*/  @!P0 BRA `(.L_x_122) ;  /* 0x0000002c00048947 */ /* 0x008fea0003800000 */
.L_x_121:
[----:B------:R-:W-:Y:S04]  /*7d30*/  BSSY.RECONVERGENT B6, `(.L_x_123) ;  /* 0x0000012000067945 */ /* 0x000fe80003800200 */
[----:B------:R-:W-:Y:S05]  /*7d40*/  @!P1 BRA `(.L_x_124) ;  /* 0x0000000000409947 */ /* 0x000fea0003800000 */
[----:B------:R-:W4:Y:S01]  /*7d50*/  LDCU.64 UR8, c[0x4][0x70] ;  /* 0x01000e00ff0877ac */ /* 0x000f220008000a00 */
[----:B------:R-:W-:Y:S01]  /*7d60*/  MOV R15, 0x0 ;  /* 0x00000000000f7802 */ /* 0x000fe20000000f00 */
[----:B------:R-:W-:Y:S02]  /*7d70*/  HFMA2 R12, -RZ, RZ, 0, 5.9604644775390625e-08 ;  /* 0x00000001ff0c7431 */ /* 0x000fe400000001ff */
[----:B------:R-:W-:Y:S02]  /*7d80*/  IMAD.MOV.U32 R8, RZ, RZ, 0x192 ;  /* 0x00000192ff087424 */ /* 0x000fe400078e00ff */
[----:B------:R-:W-:Y:S01]  /*7d90*/  IMAD.MOV.U32 R13, RZ, RZ, RZ ;  /* 0x000000ffff0d7224 */ /* 0x000fe200078e00ff */
[----:B------:R-:W1:Y:S01]  /*7da0*/  LDCU.64 UR6, c[0x4][0x78] ;  /* 0x01000f00ff0677ac */ /* 0x000e620008000a00 */
[----:B------:R-:W2:Y:S01]  /*7db0*/  LDC.64 R14, c[0x4][R15] ;  /* 0x010000000f0e7b82 */ /* 0x000ea20000000a00 */
[----:B------:R-:W5:Y:S01]  /*7dc0*/  LDCU.64 UR4, c[0x4][0x10] ;  /* 0x01000200ff0477ac */ /* 0x000f620008000a00 */
[----:B----4-:R-:W-:Y:S01]  /*7dd0*/  MOV R5, UR9 ;  /* 0x0000000900057c02 */ /* 0x010fe20008000f00 */
[----:B------:R-:W-:Y:S01]  /*7de0*/  IMAD.U32 R4, RZ, RZ, UR8 ;  /* 0x00000008ff047e24 */ /* 0x000fe2000f8e00ff */
[----:B-1----:R-:W-:Y:S01]  /*7df0*/  MOV R7, UR7 ;  /* 0x0000000700077c02 */ /* 0x002fe20008000f00 */
[----:B------:R-:W-:Y:S01]  /*7e00*/  IMAD.U32 R6, RZ, RZ, UR6 ;  /* 0x00000006ff067e24 */ /* 0x000fe2000f8e00ff */
[----:B-----5:R-:W-:Y:S01]  /*7e10*/  MOV R11, UR5 ;  /* 0x00000005000b7c02 */ /* 0x020fe20008000f00 */
[----:B------:R-:W-:Y:S02]  /*7e20*/  IMAD.U32 R10, RZ, RZ, UR4 ;  /* 0x00000004ff0a7e24 */ /* 0x000fe4000f8e00ff */
[----:B------:R-:W-:Y:S07]  /*7e30*/  LEPC R20, `(.L_x_124) ;  /* 0x000000001014794e */ /* 0x000fee0000000000 */
[----:B--23--:R-:W-:Y:S05]  /*7e40*/  CALL.ABS.NOINC R14 ;  /* 0x000000000e007343 */ /* 0x00cfea0003c00000 */
.L_x_124:
[----:B------:R-:W-:Y:S05]  /*7e50*/  BSYNC.RECONVERGENT B6 ;  /* 0x0000000000067941 */ /* 0x000fea0003800200 */
.L_x_123:
[-C--:B------:R-:W-:Y:S01]  /*7e60*/  F2FP.F16.E4M3.UNPACK_B R0, R84.reuse ;  /* 0x00000054ff00723e */ /* 0x080fe200020006ff */
[----:B------:R-:W-:Y:S05]  /*7e70*/  WARPSYNC.ALL ;  /* 0x0000000000007948 */ /* 0x000fea0003800000 */
[----:B------:R-:W-:Y:S01]  /*7e80*/  R2UR UR4, R48 ;  /* 0x00000000300472ca */ /* 0x000fe200000e0000 */
[--C-:B------:R-:W-:Y:S01]  /*7e90*/  HADD2.F32 R50, -RZ, R0.reuse.H0_H0 ;  /* 0x20000000ff327230 */ /* 0x100fe20000004100 */
[----:B------:R-:W-:Y:S01]  /*7ea0*/  ISETP.NE.AND P6, PT, R2, RZ, PT ;  /* 0x000000ff0200720c */ /* 0x000fe20003fc5270 */
[----:B------:R-:W-:Y:S01]  /*7eb0*/  HADD2.F32 R51, -RZ, R0.H1_H1 ;  /* 0x30000000ff337230 */ /* 0x000fe20000004100 */
[-C--:B------:R-:W-:Y:S01]  /*7ec0*/  F2FP.F16.E4M3.UNPACK_B R0, R85.reuse.H1 ;  /* 0x00000055ff00723e */ /* 0x080fe200030006ff */
[----:B------:R-:W-:Y:S01]  /*7ed0*/  BSSY.RECONVERGENT B0, `(.L_x_125) ;  /* 0x0000099000007945 */ /* 0x000fe20003800200 */
[----:B------:R-:W-:Y:S02]  /*7ee0*/  F2FP.F16.E4M3.UNPACK_B R2, R85 ;  /* 0x00000055ff02723e */ /* 0x000fe400020006ff */
[----:B---3--:R-:W-:Y:S01]  /*7ef0*/  F2FP.F16.E4M3.UNPACK_B R3, R84.H1 ;  /* 0x00000054ff03723e */ /* 0x008fe200030006ff */
[--C-:B------:R-:W-:Y:S01]  /*7f00*/  HADD2.F32 R56, -RZ, R0.reuse.H0_H0 ;  /* 0x20000000ff387230 */ /* 0x100fe20000004100 */
[----:B------:R-:W-:Y:S01]  /*7f10*/  ISETP.NE.AND P0, PT, R110, RZ, PT ;  /* 0x000000ff6e00720c */ /* 0x000fe20003f05270 */
[----:B------:R-:W-:Y:S01]  /*7f20*/  HADD2.F32 R57, -RZ, R0.H1_H1 ;  /* 0x30000000ff397230 */ /* 0x000fe20000004100 */
[----:B------:R-:W-:Y:S01]  /*7f30*/  F2FP.F16.E4M3.UNPACK_B R0, R86 ;  /* 0x00000056ff00723e */ /* 0x000fe200020006ff */
[----:B-1----:R-:W-:Y:S01]  /*7f40*/  LDTM.16dp32bit_t0_t15.x32 R4, tmem[UR4] ;  /* 0x00000004000479ee */ /* 0x002fe20008a80000 */
[----:B------:R-:W2:Y:S01]  /*7f50*/  LDTM.16dp32bit_t16_t31.x32 R4, tmem[UR4+0x20] ;  /* 0x00002004000479ee */ /* 0x000ea20008aa0000 */
[--C-:B------:R-:W-:Y:S02]  /*7f60*/  HADD2.F32 R54, -RZ, R2.reuse.H0_H0 ;  /* 0x20000002ff367230 */ /* 0x100fe40000004100 */
[----:B------:R-:W-:Y:S01]  /*7f70*/  HADD2.F32 R55, -RZ, R2.H1_H1 ;  /* 0x30000002ff377230 */ /* 0x000fe20000004100 */
[-C--:B------:R-:W-:Y:S01]  /*7f80*/  F2FP.F16.E4M3.UNPACK_B R2, R87.reuse ;  /* 0x00000057ff02723e */ /* 0x080fe200020006ff */
[--C-:B------:R-:W-:Y:S02]  /*7f90*/  HADD2.F32 R58, -RZ, R0.reuse.H0_H0 ;  /* 0x20000000ff3a7230 */ /* 0x100fe40000004100 */
[----:B------:R-:W-:Y:S01]  /*7fa0*/  HADD2.F32 R59, -RZ, R0.H1_H1 ;  /* 0x30000000ff3b7230 */ /* 0x000fe20000004100 */
[----:B------:R-:W-:Y:S01]  /*7fb0*/  F2FP.F16.E4M3.UNPACK_B R0, R87.H1 ;  /* 0x00000057ff00723e */ /* 0x000fe200030006ff */
[--C-:B------:R-:W-:Y:S02]  /*7fc0*/  HADD2.F32 R62, -RZ, R2.reuse.H0_H0 ;  /* 0x20000002ff3e7230 */ /* 0x100fe40000004100 */
[----:B------:R-:W-:Y:S01]  /*7fd0*/  HADD2.F32 R63, -RZ, R2.H1_H1 ;  /* 0x30000002ff3f7230 */ /* 0x000fe20000004100 */
[----:B------:R-:W-:Y:S01]  /*7fe0*/  F2FP.F16.E4M3.UNPACK_B R2, R88 ;  /* 0x00000058ff02723e */ /* 0x000fe200020006ff */
[--C-:B------:R-:W-:Y:S02]  /*7ff0*/  HADD2.F32 R64, -RZ, R0.reuse.H0_H0 ;  /* 0x20000000ff407230 */ /* 0x100fe40000004100 */
[----:B------:R-:W-:Y:S01]  /*8000*/  HADD2.F32 R65, -RZ, R0.H1_H1 ;  /* 0x30000000ff417230 */ /* 0x000fe20000004100 */
[----:B------:R-:W-:Y:S01]  /*8010*/  F2FP.F16.E4M3.UNPACK_B R0, R89 ;  /* 0x00000059ff00723e */ /* 0x000fe200020006ff */
[--C-:B------:R-:W-:Y:S02]  /*8020*/  HADD2.F32 R52, -RZ, R3.reuse.H0_H0 ;  /* 0x20000003ff347230 */ /* 0x100fe40000004100 */
[----:B------:R-:W-:Y:S01]  /*8030*/  HADD2.F32 R53, -RZ, R3.H1_H1 ;  /* 0x30000003ff357230 */ /* 0x000fe20000004100 */
[----:B------:R-:W-:Y:S01]  /*8040*/  F2FP.F16.E4M3.UNPACK_B R3, R86.H1 ;  /* 0x00000056ff03723e */ /* 0x000fe200030006ff */
[--C-:B------:R-:W-:Y:S02]  /*8050*/  HADD2.F32 R70, -RZ, R0.reuse.H0_H0 ;  /* 0x20000000ff467230 */ /* 0x100fe40000004100 */
[----:B------:R-:W-:Y:S01]  /*8060*/  HADD2.F32 R71, -RZ, R0.H1_H1 ;  /* 0x30000000ff477230 */ /* 0x000fe20000004100 */
[----:B------:R-:W-:Y:S01]  /*8070*/  F2FP.F16.E4M3.UNPACK_B R0, R90 ;  /* 0x0000005aff00723e */ /* 0x000fe200020006ff */
[--C-:B------:R-:W-:Y:S02]  /*8080*/  HADD2.F32 R66, -RZ, R2.reuse.H0_H0 ;  /* 0x20000002ff427230 */ /* 0x100fe40000004100 */
[C---:B--2---:R-:W-:Y:S01]  /*8090*/  FMUL R7, R47.reuse, R7 ;  /* 0x000000072f077220 */ /* 0x044fe20000400000 */
[----:B------:R-:W-:Y:S01]  /*80a0*/  HADD2.F32 R67, -RZ, R2.H1_H1 ;  /* 0x30000002ff437230 */ /* 0x000fe20000004100 */
[----:B------:R-:W-:Y:S01]  /*80b0*/  F2FP.F16.E4M3.UNPACK_B R2, R89.H1 ;  /* 0x00000059ff02723e */ /* 0x000fe200030006ff */
[--C-:B------:R-:W-:Y:S02]  /*80c0*/  HADD2.F32 R60, -RZ, R3.reuse.H0_H0 ;  /* 0x20000003ff3c7230 */ /* 0x100fe40000004100 */
[C---:B------:R-:W-:Y:S01]  /*80d0*/  FMUL R11, R47.reuse, R11 ;  /* 0x0000000b2f0b7220 */ /* 0x040fe20000400000 */
        /* <DEDUP_REMOVED lines=9> */
[----:B------:R-:W-:Y:S01]  /*8170*/  F2FP.F16.E4M3.UNPACK_B R2, R91 ;  /* 0x0000005bff02723e */ /* 0x000fe200020006ff */
[--C-:B------:R-:W-:Y:S02]  /*8180*/  HADD2.F32 R68, -RZ, R3.reuse.H0_H0 ;  /* 0x20000003ff447230 */ /* 0x100fe40000004100 */
[C---:B------:R-:W-:Y:S01]  /*8190*/  FMUL R23, R47.reuse, R23 ;  /* 0x000000172f177220 */ /* 0x040fe20000400000 */
[----:B------:R-:W-:Y:S01]  /*81a0*/  HADD2.F32 R69, -RZ, R3.H1_H1 ;  /* 0x30000003ff457230 */ /* 0x000fe20000004100 */
[----:B------:R-:W-:Y:S01]  /*81b0*/  F2FP.F16.E4M3.UNPACK_B R3, R90.H1 ;  /* 0x0000005aff03723e */ /* 0x000fe200030006ff */
[--C-:B------:R-:W-:Y:S02]  /*81c0*/  HADD2.F32 R80, -RZ, R0.reuse.H0_H0 ;  /* 0x20000000ff507230 */ /* 0x100fe40000004100 */
[C---:B------:R-:W-:Y:S01]  /*81d0*/  FMUL R27, R47.reuse, R27 ;  /* 0x0000001b2f1b7220 */ /* 0x040fe20000400000 */
[----:B------:R-:W-:Y:S02]  /*81e0*/  HADD2.F32 R81, -RZ, R0.H1_H1 ;  /* 0x30000000ff517230 */ /* 0x000fe40000004100 */
[C---:B------:R-:W-:Y:S01]  /*81f0*/  FMUL R0, R47.reuse, R4 ;  /* 0x000000042f007220 */ /* 0x040fe20000400000 */
[--C-:B------:R-:W-:Y:S02]  /*8200*/  HADD2.F32 R78, -RZ, R2.reuse.H0_H0 ;  /* 0x20000002ff4e7230 */ /* 0x100fe40000004100 */
[----:B------:R-:W-:Y:S01]  /*8210*/  FMUL R4, R47, R8 ;  /* 0x000000082f047220 */ /* 0x000fe20000400000 */
[----:B------:R-:W-:Y:S02]  /*8220*/  HADD2.F32 R79, -RZ, R2.H1_H1 ;  /* 0x30000002ff4f7230 */ /* 0x000fe40000004100 */
[----:B------:R-:W-:Y:S01]  /*8230*/  FFMA R0, R49, R50, R0 ;  /* 0x0000003231007223 */ /* 0x000fe20000000000 */
[--C-:B------:R-:W-:Y:S02]  /*8240*/  HADD2.F32 R77, -RZ, R3.reuse.H1_H1 ;  /* 0x30000003ff4d7230 */ /* 0x100fe40000004100 */
[C---:B------:R-:W-:Y:S01]  /*8250*/  FMUL R2, R47.reuse, R5 ;  /* 0x000000052f027220 */ /* 0x040fe20000400000 */
[----:B------:R-:W-:Y:S02]  /*8260*/  HADD2.F32 R76, -RZ, R3.H0_H0 ;  /* 0x20000003ff4c7230 */ /* 0x000fe40000004100 */
[C---:B------:R-:W-:Y:S01]  /*8270*/  FMUL R3, R47.reuse, R6 ;  /* 0x000000062f037220 */ /* 0x040fe20000400000 */
[----:B------:R-:W-:Y:S01]  /*8280*/  FMUL R5, R47, R9 ;  /* 0x000000092f057220 */ /* 0x000fe20000400000 */
[----:B------:R-:W-:Y:S01]  /*8290*/  FFMA R2, R49, R51, R2 ;  /* 0x0000003331027223 */ /* 0x000fe20000000002 */
[----:B------:R-:W-:Y:S01]  /*82a0*/  FMUL R8, R47, R12 ;  /* 0x0000000c2f087220 */ /* 0x000fe20000400000 */
[C---:B------:R-:W-:Y:S01]  /*82b0*/  FFMA R3, R49.reuse, R52, R3 ;  /* 0x0000003431037223 */ /* 0x040fe20000000003 */
[C---:B------:R-:W-:Y:S01]  /*82c0*/  FFMA R7, R49.reuse, R53, R7 ;  /* 0x0000003531077223 */ /* 0x040fe20000000007 */
[C---:B------:R-:W-:Y:S01]  /*82d0*/  FFMA R4, R49.reuse, R54, R4 ;  /* 0x0000003631047223 */ /* 0x040fe20000000004 */
[----:B------:R-:W-:Y:S01]  /*82e0*/  FFMA R5, R49, R55, R5 ;  /* 0x0000003731057223 */ /* 0x000fe20000000005 */
[C---:B------:R-:W-:Y:S01]  /*82f0*/  FMUL R9, R47.reuse, R13 ;  /* 0x0000000d2f097220 */ /* 0x040fe20000400000 */
[----:B------:R-:W-:Y:S01]  /*8300*/  FMUL R12, R47, R16 ;  /* 0x000000102f0c7220 */ /* 0x000fe20000400000 */
[----:B------:R-:W-:Y:S01]  /*8310*/  F2FP.SATFINITE.E4M3.F32.PACK_AB_MERGE_C R3, R7, R3, RZ ;  /* 0x000000030703723e */ /* 0x000fe200048070ff */
[C---:B------:R-:W-:Y:S01]  /*8320*/  FMUL R13, R47.reuse, R17 ;  /* 0x000000112f0d7220 */ /* 0x040fe20000400000 */
[C---:B------:R-:W-:Y:S01]  /*8330*/  FMUL R16, R47.reuse, R20 ;  /* 0x000000142f107220 */ /* 0x040fe20000400000 */
[C---:B------:R-:W-:Y:S01]  /*8340*/  FMUL R17, R47.reuse, R21 ;  /* 0x000000152f117220 */ /* 0x040fe20000400000 */
[----:B------:R-:W-:Y:S01]  /*8350*/  F2FP.SATFINITE.E4M3.F32.PACK_AB_MERGE_C R52, R2, R0, R3 ;  /* 0x000000000234723e */ /* 0x000fe20004807003 */
[----:B------:R-:W-:Y:S01]  /*8360*/  FMUL R20, R47, R24 ;  /* 0x000000182f147220 */ /* 0x000fe20000400000 */
[----:B------:R-:W-:Y:S01]  /*8370*/  SHF.L.U32 R0, R113, 0x4, RZ ;  /* 0x0000000471007819 */ /* 0x000fe200000006ff */
[C---:B------:R-:W-:Y:S01]  /*8380*/  FMUL R21, R47.reuse, R25 ;  /* 0x000000192f157220 */ /* 0x040fe20000400000 */
[C---:B------:R-:W-:Y:S01]  /*8390*/  FMUL R24, R47.reuse, R28 ;  /* 0x0000001c2f187220 */ /* 0x040fe20000400000 */
[C---:B------:R-:W-:Y:S01]  /*83a0*/  FMUL R25, R47.reuse, R29 ;  /* 0x0000001d2f197220 */ /* 0x040fe20000400000 */
[C---:B------:R-:W-:Y:S01]  /*83b0*/  FMUL R28, R47.reuse, R32 ;  /* 0x000000202f1c7220 */ /* 0x040fe20000400000 */
[----:B------:R-:W-:Y:S01]  /*83c0*/  FMUL R29, R47, R33 ;  /* 0x000000212f1d7220 */ /* 0x000fe20000400000 */
[----:B------:R-:W-:Y:S01]  /*83d0*/  LEA R2, R105, UR52, 0x3 ;  /* 0x0000003469027c11 */ /* 0x000fe2000f8e18ff */
[C---:B------:R-:W-:Y:S01]  /*83e0*/  FMUL R6, R47.reuse, R10 ;  /* 0x0000000a2f067220 */ /* 0x040fe20000400000 */
[C---:B------:R-:W-:Y:S01]  /*83f0*/  FMUL R10, R47.reuse, R14 ;  /* 0x0000000e2f0a7220 */ /* 0x040fe20000400000 */
[----:B------:R-:W-:Y:S01]  /*8400*/  @P6 SHF.L.U32 R3, R104, 0x1f, RZ ;  /* 0x0000001f68036819 */ /* 0x000fe200000006ff */
[----:B------:R-:W-:Y:S01]  /*8410*/  FMUL R14, R47, R18 ;  /* 0x000000122f0e7220 */ /* 0x000fe20000400000 */
[C---:B------:R-:W-:Y:S01]  /*8420*/  FFMA R6, R49.reuse, R56, R6 ;  /* 0x0000003831067223 */ /* 0x040fe20000000006 */
[C---:B------:R-:W-:Y:S01]  /*8430*/  FFMA R11, R49.reuse, R57, R11 ;  /* 0x00000039310b7223 */ /* 0x040fe2000000000b */
[C---:B------:R-:W-:Y:S01]  /*8440*/  FFMA R8, R49.reuse, R58, R8 ;  /* 0x0000003a31087223 */ /* 0x040fe20000000008 */
[C---:B------:R-:W-:Y:S01]  /*8450*/  FFMA R9, R49.reuse, R59, R9 ;  /* 0x0000003b31097223 */ /* 0x040fe20000000009 */
[C---:B------:R-:W-:Y:S01]  /*8460*/  FFMA R10, R49.reuse, R60, R10 ;  /* 0x0000003c310a7223 */ /* 0x040fe2000000000a */
[----:B------:R-:W-:Y:S01]  /*8470*/  FFMA R15, R49, R61, R15 ;  /* 0x0000003d310f7223 */ /* 0x000fe2000000000f */
[----:B------:R-:W-:Y:S01]  /*8480*/  F2FP.SATFINITE.E4M3.F32.PACK_AB_MERGE_C R6, R11, R6, RZ ;  /* 0x000000060b06723e */ /* 0x000fe200048070ff */
[C---:B------:R-:W-:Y:S01]  /*8490*/  FFMA R12, R49.reuse, R62, R12 ;  /* 0x0000003e310c7223 */ /* 0x040fe2000000000c */
[C---:B------:R-:W-:Y:S01]  /*84a0*/  FFMA R13, R49.reuse, R63, R13 ;  /* 0x0000003f310d7223 */ /* 0x040fe2000000000d */
[----:B------:R-:W-:Y:S01]  /*84b0*/  FFMA R14, R49, R64, R14 ;  /* 0x00000040310e7223 */ /* 0x000fe2000000000e */
[----:B------:R-:W-:Y:S01]  /*84c0*/  F2FP.SATFINITE.E4M3.F32.PACK_AB_MERGE_C R10, R15, R10, RZ ;  /* 0x0000000a0f0a723e */ /* 0x000fe200048070ff */
[----:B------:R-:W-:Y:S01]  /*84d0*/  FMUL R18, R47, R22 ;  /* 0x000000162f127220 */ /* 0x000fe20000400000 */
[C---:B------:R-:W-:Y:S01]  /*84e0*/  FFMA R19, R49.reuse, R65, R19 ;  /* 0x0000004131137223 */ /* 0x040fe20000000013 */
[C---:B------:R-:W-:Y:S01]  /*84f0*/  FFMA R16, R49.reuse, R66, R16 ;  /* 0x0000004231107223 */ /* 0x040fe20000000010 */
[C---:B------:R-:W-:Y:S01]  /*8500*/  FFMA R17, R49.reuse, R67, R17 ;  /* 0x0000004331117223 */ /* 0x040fe20000000011 */
[----:B------:R-:W-:Y:S01]  /*8510*/  FFMA R18, R49, R68, R18 ;  /* 0x0000004431127223 */ /* 0x000fe20000000012 */
[----:B------:R-:W-:Y:S01]  /*8520*/  FMUL R22, R47, R26 ;  /* 0x0000001a2f167220 */ /* 0x000fe20000400000 */
[C---:B------:R-:W-:Y:S01]  /*8530*/  FFMA R23, R49.reuse, R69, R23 ;  /* 0x0000004531177223 */ /* 0x040fe20000000017 */
[C---:B------:R-:W-:Y:S01]  /*8540*/  FFMA R20, R49.reuse, R70, R20 ;  /* 0x0000004631147223 */ /* 0x040fe20000000014 */
[C---:B------:R-:W-:Y:S01]  /*8550*/  FFMA R21, R49.reuse, R71, R21 ;  /* 0x0000004731157223 */ /* 0x040fe20000000015 */
[----:B------:R-:W-:Y:S01]  /*8560*/  FFMA R22, R49, R72, R22 ;  /* 0x0000004831167223 */ /* 0x000fe20000000016 */
[----:B------:R-:W-:Y:S01]  /*8570*/  FMUL R26, R47, R30 ;  /* 0x0000001e2f1a7220 */ /* 0x000fe20000400000 */
[----:B------:R-:W-:Y:S01]  /*8580*/  FFMA R27, R49, R73, R27 ;  /* 0x00000049311b7223 */ /* 0x000fe2000000001b */
[----:B------:R-:W-:Y:S01]  /*8590*/  FMUL R31, R47, R31 ;  /* 0x0000001f2f1f7220 */ /* 0x000fe20000400000 */
[C---:B------:R-:W-:Y:S01]  /*85a0*/  FFMA R24, R49.reuse, R74, R24 ;  /* 0x0000004a31187223 */ /* 0x040fe20000000018 */
[C---:B------:R-:W-:Y:S01]  /*85b0*/  FFMA R25, R49.reuse, R75, R25 ;  /* 0x0000004b31197223 */ /* 0x040fe20000000019 */
[----:B------:R-:W-:Y:S01]  /*85c0*/  FFMA R26, R49, R76, R26 ;  /* 0x0000004c311a7223 */ /* 0x000fe2000000001a */
[----:B------:R-:W-:Y:S01]  /*85d0*/  FMUL R30, R47, R34 ;  /* 0x000000222f1e7220 */ /* 0x000fe20000400000 */
[----:B------:R-:W-:Y:S01]  /*85e0*/  FFMA R31, R49, R77, R31 ;  /* 0x0000004d311f7223 */ /* 0x000fe2000000001f */
[----:B------:R-:W-:Y:S01]  /*85f0*/  FMUL R35, R47, R35 ;  /* 0x000000232f237220 */ /* 0x000fe20000400000 */
[----:B------:R-:W-:Y:S01]  /*8600*/  F2FP.SATFINITE.E4M3.F32.PACK_AB_MERGE_C R14, R19, R14, RZ ;  /* 0x0000000e130e723e */ /* 0x000fe200048070ff */
[C---:B------:R-:W-:Y:S01]  /*8610*/  FFMA R28, R49.reuse, R78, R28 ;  /* 0x0000004e311c7223 */ /* 0x040fe2000000001c */
[C---:B------:R-:W-:Y:S01]  /*8620*/  FFMA R29, R49.reuse, R79, R29 ;  /* 0x0000004f311d7223 */ /* 0x040fe2000000001d */
[----:B------:R-:W-:Y:S01]  /*8630*/  FFMA R30, R49, R80, R30 ;  /* 0x00000050311e7223 */ /* 0x000fe2000000001e */
[----:B------:R-:W-:Y:S01]  /*8640*/  F2FP.SATFINITE.E4M3.F32.PACK_AB_MERGE_C R18, R23, R18, RZ ;  /* 0x000000121712723e */ /* 0x000fe200048070ff */
[----:B------:R-:W-:Y:S01]  /*8650*/  FFMA R35, R49, R81, R35 ;  /* 0x0000005131237223 */ /* 0x000fe20000000023 */
[----:B------:R-:W-:Y:S02]  /*8660*/  F2FP.SATFINITE.E4M3.F32.PACK_AB_MERGE_C R53, R5, R4, R6 ;  /* 0x000000040535723e */ /* 0x000fe40004807006 */
[----:B------:R-:W-:Y:S02]  /*8670*/  F2FP.SATFINITE.E4M3.F32.PACK_AB_MERGE_C R54, R9, R8, R10 ;  /* 0x000000080936723e */ /* 0x000fe4000480700a */
[----:B------:R-:W-:Y:S02]  /*8680*/  F2FP.SATFINITE.E4M3.F32.PACK_AB_MERGE_C R55, R13, R12, R14 ;  /* 0x0000000c0d37723e */ /* 0x000fe4000480700e */
[----:B------:R-:W-:Y:S02]  /*8690*/  F2FP.SATFINITE.E4M3.F32.PACK_AB_MERGE_C R16, R17, R16, R18 ;  /* 0x000000101110723e */ /* 0x000fe40004807012 */
[----:B------:R-:W-:Y:S01]  /*86a0*/  F2FP.SATFINITE.E4M3.F32.PACK_AB_MERGE_C R17, R27, R22, RZ ;  /* 0x000000161b11723e */ /* 0x000fe200048070ff */
[----:B------:R1:W-:Y:S01]  /*86b0*/  STS.128 [R108+UR52+0x2400], R52 ;  /* 0x002400346c007988 */ /* 0x0003e20008000c34 */
[----:B------:R-:W-:Y:S02]  /*86c0*/  F2FP.SATFINITE.E4M3.F32.PACK_AB_MERGE_C R18, R31, R26, RZ ;  /* 0x0000001a1f12723e */ /* 0x000fe400048070ff */
[----:B------:R-:W-:Y:S02]  /*86d0*/  F2FP.SATFINITE.E4M3.F32.PACK_AB_MERGE_C R19, R35, R30, RZ ;  /* 0x0000001e2313723e */ /* 0x000fe400048070ff */
[----:B------:R-:W-:Y:S02]  /*86e0*/  IADD3 R77, PT, PT, R108, UR52, RZ ;  /* 0x000000346c4d7c10 */ /* 0x000fe4000fffe0ff */
[----:B------:R-:W-:Y:S02]  /*86f0*/  F2FP.SATFINITE.E4M3.F32.PACK_AB_MERGE_C R17, R21, R20, R17 ;  /* 0x000000141511723e */ /* 0x000fe40004807011 */
[----:B------:R-:W-:Y:S02]  /*8700*/  F2FP.SATFINITE.E4M3.F32.PACK_AB_MERGE_C R18, R25, R24, R18 ;  /* 0x000000181912723e */ /* 0x000fe40004807012 */
[----:B------:R-:W-:Y:S02]  /*8710*/  F2FP.SATFINITE.E4M3.F32.PACK_AB_MERGE_C R19, R29, R28, R19 ;  /* 0x0000001c1d13723e */ /* 0x000fe40004807013 */
[----:B------:R-:W-:Y:S05]  /*8720*/  IADD3 R77, PT, PT, R77, R0, RZ ;  /* 0x000000004d4d7210 */ /* 0x000fea0007ffe0ff */
[----:B------:R1:W-:Y:S01]  /*8730*/  STS.128 [R77+0x2410], R16 ;  /* 0x002410104d007388 */ /* 0x0003e20000000c00 */
[----:B------:R-:W-:Y:S01]  /*8740*/  @!PT LDS RZ, [RZ] ;  /* 0x00000000fffff984 */ /* 0x000fe20000000800 */
[----:B------:R-:W-:Y:S01]  /*8750*/  @!PT LDS RZ, [RZ] ;  /* 0x00000000fffff984 */ /* 0x000fe20000000800 */
[----:B------:R-:W-:Y:S01]  /*8760*/  @!PT LDS RZ, [RZ] ;  /* 0x00000000fffff984 */ /* 0x000fe20000000800 */
[----:B------:R-:W-:Y:S01]  /*8770*/  @!PT LDS RZ, [RZ] ;  /* 0x00000000fffff984 */ /* 0x000fe20000000800 */
[----:B------:R2:W-:Y:S07]  /*8780*/  MEMBAR.ALL.CTA ;  /* 0x0000000000007992 */ /* 0x0005ee0000008000 */
[----:B--2---:R-:W2:Y:S02]  /*8790*/  FENCE.VIEW.ASYNC.S ;  /* 0x00000000000073c6 */ /* 0x004ea40000000000 */
[----:B--2---:R-:W-:Y:S06]  /*87a0*/  BAR.SYNC.DEFER_BLOCKING 0x1, 0x80 ;  /* 0x0042000000007b1d */ /* 0x004fec0000010000 */
[----:B------:R-:W-:Y:S05]  /*87b0*/  @P0 BRA `(.L_x_126) ;  /* 0x0000000000280947 */ /* 0x000fea0003800000 */
[----:B------:R-:W-:Y:S02]  /*87c0*/  UIADD3 UR6, UPT, UPT, UR52, 0x2400, URZ ;  /* 0x0000240034067890 */ /* 0x000fe4000fffe0ff */
[----:B------:R-:W-:Y:S01]  /*87d0*/  UIADD3 UR4, UP0, UPT, UR56, 0x780, URZ ;  /* 0x0000078038047890 */ /* 0x000fe2000ff1e0ff */
[----:B------:R-:W-:Y:S03]  /*87e0*/  UMOV UR41, UR53 ;  /* 0x0000003500297c82 */ /* 0x000fe60008000000 */
[----:B------:R-:W-:Y:S01]  /*87f0*/  MOV R114, UR6 ;  /* 0x0000000600727c02 */ /* 0x000fe20008000f00 */
[----:B------:R-:W-:Y:S03]  /*8800*/  UIADD3.X UR5, UPT, UPT, URZ, UR57, URZ, UP0, !UPT ;  /* 0x00000039ff057290 */ /* 0x000fe600087fe4ff */
[----:B------:R-:W-:Y:S11]  /*8810*/  R2UR UR40, R114 ;  /* 0x00000000722872ca */ /* 0x000ff600000e0000 */
[----:B------:R-:W-:Y:S02]  /*8820*/  @!UPT UIADD3 URZ, UPT, UPT, URZ, URZ, URZ ;  /* 0x000000fffffff290 */ /* 0x000fe4000fffe0ff */
[----:B------:R2:W-:Y:S01]  /*8830*/  UTMASTG.5D [UR40], [UR4] ;  /* 0x00000028040073b5 */ /* 0x0005e20008020000 */
[----:B------:R0:W-:Y:S01]  /*8840*/  UTMACMDFLUSH ;  /* 0x00000000000079b7 */ /* 0x0001e20000000000 */
[----:B--2---:R-:W-:Y:S04]  /*8850*/  DEPBAR.LE SB0, 0x1 ;  /* 0x000080400000791a */ /* 0x004fe80000000000 */
.L_x_126:
[----:B------:R-:W-:Y:S05]  /*8860*/  BSYNC.RECONVERGENT B0 ;  /* 0x0000000000007941 */ /* 0x000fea0003800200 */
.L_x_125:
[----:B------:R-:W-:Y:S06]  /*8870*/  BAR.SYNC.DEFER_BLOCKING 0x1, 0x80 ;  /* 0x0042000000007b1d */ /* 0x000fec0000010000 */
[----:B------:R-:W2:Y:S01]  /*8880*/  @P6 SYNCS.PHASECHK.TRANS64.TRYWAIT P0, [R2+URZ+0x220], R3 ;  /* 0x00022003020065a7 */ /* 0x000ea200080011ff */
[----:B------:R-:W-:Y:S01]  /*8890*/  BSSY B1, `(.L_x_127) ;  /* 0x0000020000017945 */ /* 0x000fe20003800000 */
[----:B--2---:R-:W-:Y:S03]  /*88a0*/  @P6 SEL R117, RZ, 0x1, !P0 ;  /* 0x00000001ff756807 */ /* 0x004fe60004000000 */
[----:B------:R-:W-:Y:S05]  /*88b0*/  @!P6 BRA `(.L_x_128) ;  /* 0x000000000074e947 */ /* 0x000fea0003800000 */
[----:B------:R-:W-:Y:S01]  /*88c0*/  ISETP.NE.AND P1, PT, R118, RZ, PT ;  /* 0x000000ff7600720c */ /* 0x000fe20003f25270 */
[----:B------:R-:W2:Y:S01]  /*88d0*/  S2R R3, SR_CgaCtaId ;  /* 0x0000000000037919 */ /* 0x000ea20000008800 */
[----:B------:R-:W-:Y:S01]  /*88e0*/  ISETP.NE.AND P0, PT, R117, RZ, PT ;  /* 0x000000ff7500720c */ /* 0x000fe20003f05270 */
[----:B------:R-:W-:Y:S10]  /*88f0*/  BSSY B0, `(.L_x_129) ;  /* 0x0000008000007945 */ /* 0x000ff40003800000 */
[----:B------:R-:W-:Y:S05]  /*8900*/  @P1 IMAD R4, R105, 0x1000, R108 ;  /* 0x0000100069041824 */ /* 0x000fea00078e026c */
[----:B------:R-:W-:Y:S05]  /*8910*/  @P1 IADD3 R5, PT, PT, R4, UR52, RZ ;  /* 0x0000003404051c10 */ /* 0x000fea000fffe0ff */
[----:B------:R-:W-:Y:S01]  /*8920*/  @P1 IMAD.IADD R5, R5, 0x1, R0 ;  /* 0x0000000105051824 */ /* 0x000fe200078e0200 */
[----:B------:R-:W-:Y:S06]  /*8930*/  @P0 BRA `(.L_x_130) ;  /* 0x00000000000c0947 */ /* 0x000fec0003800000 */
[----:B------:R-:W-:Y:S04]  /*8940*/  SHF.L.U32 R0, R104, 0x1f, RZ ;  /* 0x0000001f68007819 */ /* 0x000fe800000006ff */
[----:B------:R-:W3:Y:S02]  /*8950*/  SYNCS.PHASECHK.TRANS64.TRYWAIT P0, [R2+URZ+0x220], R0 ;  /* 0x00022000020075a7 */ /* 0x000ee400080011ff */
[----:B---3--:R-:W-:Y:S05]  /*8960*/  @!P0 BRA `(.L_x_131) ;  /* 0x0000002000088947 */ /* 0x008fea0003800000 */
.L_x_130:
[----:B------:R-:W-:Y:S05]  /*8970*/  BSYNC B0 ;  /* 0x0000000000007941 */ /* 0x000fea0003800000 */
.L_x_129:
[----:B------:R-:W-:Y:S01]  /*8980*/  ISETP.NE.AND P0, PT, R118, RZ, PT ;  /* 0x000000ff7600720c */ /* 0x000fe20003f05270 */
[----:B---3--:R-:W-:Y:S02]  /*8990*/  VIADD R2, R2, 0x230 ;  /* 0x0000023002027836 */ /* 0x008fe40000000000 */
[----:B------:R-:W-:Y:S03]  /*89a0*/  VIADD R105, R105, 0x1 ;  /* 0x0000000169697836 */ /* 0x000fe60000000000 */
[----:B--2---:R-:W-:Y:S07]  /*89b0*/  PRMT R2, R3, 0x654, R2 ;  /* 0x0000065403027816 */ /* 0x004fee0000000002 */
[----:B------:R2:W3:Y:S04]  /*89c0*/  @P0 LDS.128 R84, [R4+UR52+0x400] ;  /* 0x0004003404540984 */ /* 0x0004e80008000c00 */
[----:B------:R2:W4:Y:S01]  /*89d0*/  @P0 LDS.128 R88, [R5+0x410] ;  /* 0x0004100005580984 */ /* 0x0005220000000c00 */
[C---:B------:R-:W-:Y:S01]  /*89e0*/  ISETP.NE.AND P0, PT, R105.reuse, 0x2, PT ;  /* 0x000000026900780c */ /* 0x040fe20003f05270 */
[----:B------:R-:W-:Y:S01]  /*89f0*/  @!PT LDS RZ, [RZ] ;  /* 0x00000000fffff984 */ /* 0x000fe20000000800 */
[----:B------:R-:W-:Y:S01]  /*8a00*/  @!PT LDS RZ, [RZ] ;  /* 0x00000000fffff984 */ /* 0x000fe20000000800 */
[----:B------:R-:W-:Y:S01]  /*8a10*/  @!PT LDS RZ, [RZ] ;  /* 0x00000000fffff984 */ /* 0x000fe20000000800 */
[----:B------:R-:W-:Y:S01]  /*8a20*/  @!PT LDS RZ, [RZ] ;  /* 0x00000000fffff984 */ /* 0x000fe20000000800 */
[----:B------:R5:W-:Y:S06]  /*8a30*/  MEMBAR.ALL.CTA ;  /* 0x0000000000007992 */ /* 0x000bec0000008000 */
[----:B-----5:R-:W5:Y:S01]  /*8a40*/  FENCE.VIEW.ASYNC.S ;  /* 0x00000000000073c6 */ /* 0x020f620000000000 */
[----:B------:R-:W-:Y:S02]  /*8a50*/  SEL R0, RZ, 0x1, P0 ;  /* 0x00000001ff007807 */ /* 0x000fe40000000000 */
[----:B------:R-:W-:Y:S02]  /*8a60*/  SEL R105, R105, RZ, P0 ;  /* 0x000000ff69697207 */ /* 0x000fe40000000000 */
[----:B------:R-:W-:Y:S01]  /*8a70*/  LOP3.LUT R104, R104, R0, RZ, 0x3c, !PT ;  /* 0x0000000068687212 */ /* 0x000fe200078e3cff */
[----:B-----5:R2:W-:Y:S06]  /*8a80*/  SYNCS.ARRIVE.TRANS64.RED.A1T0 RZ, [R2+URZ], RZ ;  /* 0x000000ff02ff79a7 */ /* 0x0205ec00081004ff */
.L_x_128:
[----:B------:R-:W-:Y:S05]  /*8a90*/  BSYNC B1 ;  /* 0x0000000000017941 */ /* 0x000fea0003800000 */
.L_x_127:
[----:B------:R-:W-:Y:S05]  /*8aa0*/  VIADD R0, R48, 0x40 ;  /* 0x0000004030007836 */ /* 0x000fea0000000000 */
[----:B------:R-:W-:Y:S04]  /*8ab0*/  SHF.R.U32.HI R0, RZ, 0x15, R0 ;  /* 0x00000015ff007819 */ /* 0x000fe80000011600 */
[----:B------:R-:W-:Y:S11]  /*8ac0*/  LOP3.LUT P0, RZ, R0, 0x3, R111, 0x48, !PT ;  /* 0x0000000300ff7812 */ /* 0x000ff6000780486f */
[----:B------:R-:W-:Y:S02]  /*8ad0*/  @!UPT UIADD3 URZ, UPT, UPT, URZ, URZ, URZ ;  /* 0x000000fffffff290 */ /* 0x000fe4000fffe0ff */
[----:B------:R-:W-:Y:S05]  /*8ae0*/  @!P0 BRA `(.L_x_132) ;  /* 0x0000000000408947 */ /* 0x000fea0003800000 */
[----:B------:R-:W5:Y:S01]  /*8af0*/  LDCU.64 UR8, c[0x4][0x70] ;  /* 0x01000e00ff0877ac */ /* 0x000f620008000a00 */
[----:B------:R-:W-:Y:S01]  /*8b00*/  MOV R3, 0x0 ;  /* 0x0000000000037802 */ /* 0x000fe20000000f00 */
[----:B------:R-:W-:Y:S02]  /*8b10*/  HFMA2 R12, -RZ, RZ, 0, 5.9604644775390625e-08 ;  /* 0x00000001ff0c7431 */ /* 0x000fe400000001ff */
[----:B------:R-:W-:Y:S02]  /*8b20*/  IMAD.MOV.U32 R8, RZ, RZ, 0x192 ;  /* 0x00000192ff087424 */ /* 0x000fe400078e00ff */
[----:B------:R-:W-:Y:S01]  /*8b30*/  IMAD.MOV.U32 R13, RZ, RZ, RZ ;  /* 0x000000ffff0d7224 */ /* 0x000fe200078e00ff */
[----:B------:R-:W1:Y:S01]  /*8b40*/  LDCU.64 UR6, c[0x4][0x78] ;  /* 0x01000f00ff0677ac */ /* 0x000e620008000a00 */
[----:B--2---:R-:W2:Y:S01]  /*8b50*/  LDC.64 R2, c[0x4][R3] ;  /* 0x0100000003027b82 */ /* 0x004ea20000000a00 */
[----:B------:R-:W3:Y:S01]  /*8b60*/  LDCU.64 UR4, c[0x4][0x10] ;  /* 0x01000200ff0477ac */ /* 0x000ee20008000a00 */
[----:B-----5:R-:W-:Y:S01]  /*8b70*/  MOV R5, UR9 ;  /* 0x0000000900057c02 */ /* 0x020fe20008000f00 */
[----:B------:R-:W-:Y:S01]  /*8b80*/  IMAD.U32 R4, RZ, RZ, UR8 ;  /* 0x00000008ff047e24 */ /* 0x000fe2000f8e00ff */
[----:B-1----:R-:W-:Y:S01]  /*8b90*/  MOV R7, UR7 ;  /* 0x0000000700077c02 */ /* 0x002fe20008000f00 */
[----:B------:R-:W-:Y:S01]  /*8ba0*/  IMAD.U32 R6, RZ, RZ, UR6 ;  /* 0x00000006ff067e24 */ /* 0x000fe2000f8e00ff */
[----:B---3--:R-:W-:Y:S01]  /*8bb0*/  MOV R11, UR5 ;  /* 0x00000005000b7c02 */ /* 0x008fe20008000f00 */
[----:B------:R-:W-:Y:S02]  /*8bc0*/  IMAD.U32 R10, RZ, RZ, UR4 ;  /* 0x00000004ff0a7e24 */ /* 0x000fe4000f8e00ff */
[----:B------:R-:W-:Y:S07]  /*8bd0*/  LEPC R20, `(.L_x_132) ;  /* 0x000000001014794e */ /* 0x000fee0000000000 */
[----:B--2-4-:R-:W-:Y:S05]  /*8be0*/  CALL.ABS.NOINC R2 ;  /* 0x0000000002007343 */ /* 0x014fea0003c00000 */
.L_x_132:
[----:B------:R-:W-:Y:S01]  /*8bf0*/  ISETP.NE.AND P0, PT, R110, RZ, PT ;  /* 0x000000ff6e00720c */ /* 0x000fe20003f05270 */
[----:B------:R-:W-:Y:S05]  /*8c00*/  WARPSYNC.ALL ;  /* 0x0000000000007948 */ /* 0x000fea0003800000 */
[----:B------:R-:W-:Y:S01]  /*8c10*/  R2UR UR4, R48 ;  /* 0x00000000300472ca */ /* 0x000fe200000e0000 */
[----:B------:R-:W-:Y:S01]  /*8c20*/  BSSY.RECONVERGENT B0, `(.L_x_133) ;  /* 0x000009a000007945 */ /* 0x000fe20003800200 */
[-C--:B--23--:R-:W-:Y:S02]  /*8c30*/  F2FP.F16.E4M3.UNPACK_B R2, R84.reuse ;  /* 0x00000054ff02723e */ /* 0x08cfe400020006ff */
[----:B------:R-:W-:Y:S02]  /*8c40*/  F2FP.F16.E4M3.UNPACK_B R84, R84.H1 ;  /* 0x00000054ff54723e */ /* 0x000fe400030006ff */
[-C--:B------:R-:W-:Y:S01]  /*8c50*/  F2FP.F16.E4M3.UNPACK_B R51, R85.reuse ;  /* 0x00000055ff33723e */ /* 0x080fe200020006ff */
[--C-:B------:R-:W-:Y:S01]  /*8c60*/  HADD2.F32 R0, -RZ, R2.reuse.H0_H0 ;  /* 0x20000002ff007230 */ /* 0x100fe20000004100 */
[----:B------:R-:W-:Y:S01]  /*8c70*/  F2FP.F16.E4M3.UNPACK_B R85, R85.H1 ;  /* 0x00000055ff55723e */ /* 0x000fe200030006ff */
[----:B------:R-:W-:Y:S01]  /*8c80*/  HADD2.F32 R2, -RZ, R2.H1_H1 ;  /* 0x30000002ff027230 */ /* 0x000fe20000004100 */
[-C--:B-1----:R-:W-:Y:S01]  /*8c90*/  F2FP.F16.E4M3.UNPACK_B R55, R86.reuse ;  /* 0x00000056ff37723e */ /* 0x082fe200020006ff */
[--C-:B------:R-:W-:Y:S01]  /*8ca0*/  HADD2.F32 R3, -RZ, R84.reuse.H0_H0 ;  /* 0x20000054ff037230 */ /* 0x100fe20000004100 */
[----:B------:R-:W-:Y:S01]  /*8cb0*/  F2FP.F16.E4M3.UNPACK_B R86, R86.H1 ;  /* 0x00000056ff56723e */ /* 0x000fe200030006ff */
[----:B------:R-:W-:Y:S01]  /*8cc0*/  LDTM.16dp32bit_t0_t15.x32 R4, tmem[UR4+0x40] ;  /* 0x00004004000479ee */ /* 0x000fe20008a80000 */
[----:B------:R-:W1:Y:S01]  /*8cd0*/  LDTM.16dp32bit_t16_t31.x32 R4, tmem[UR4+0x60] ;  /* 0x00006004000479ee */ /* 0x000e620008aa0000 */
[----:B------:R-:W-:Y:S01]  /*8ce0*/  NOP ;  /* 0x0000000000007918 */ /* 0x000fe20000000000 */
[--C-:B------:R-:W-:Y:S01]  /*8cf0*/  HADD2.F32 R50, -RZ, R51.reuse.H0_H0 ;  /* 0x20000033ff327230 */ /* 0x100fe20000004100 */
[----:B------:R-:W-:Y:S01]  /*8d00*/  R2UR UR5, R116 ;  /* 0x00000000740572ca */ /* 0x000fe200000e0000 */
[----:B------:R-:W-:Y:S01]  /*8d10*/  HADD2.F32 R51, -RZ, R51.H1_H1 ;  /* 0x30000033ff337230 */ /* 0x000fe20000004100 */
[----:B------:R-:W-:Y:S01]  /*8d20*/  F2FP.F16.E4M3.UNPACK_B R59, R87 ;  /* 0x00000057ff3b723e */ /* 0x000fe200020006ff */
[--C-:B------:R-:W-:Y:S01]  /*8d30*/  HADD2.F32 R54, -RZ, R55.reuse.H0_H0 ;  /* 0x20000037ff367230 */ /* 0x100fe20000004100 */
[----:B----4-:R-:W-:Y:S01]  /*8d40*/  F2FP.F16.E4M3.UNPACK_B R63, R88 ;  /* 0x00000058ff3f723e */ /* 0x010fe200020006ff */
[----:B------:R-:W-:Y:S01]  /*8d50*/  HADD2.F32 R55, -RZ, R55.H1_H1 ;  /* 0x30000037ff377230 */ /* 0x000fe20000004100 */
[----:B------:R-:W-:Y:S01]  /*8d60*/  F2FP.F16.E4M3.UNPACK_B R67, R89 ;  /* 0x00000059ff43723e */ /* 0x000fe200020006ff */
[--C-:B------:R-:W-:Y:S01]  /*8d70*/  HADD2.F32 R58, -RZ, R59.reuse.H0_H0 ;  /* 0x2000003bff3a7230 */ /* 0x100fe20000004100 */
[----:B------:R-:W-:Y:S01]  /*8d80*/  F2FP.F16.E4M3.UNPACK_B R71, R90 ;  /* 0x0000005aff47723e */ /* 0x000fe200020006ff */
[----:B------:R-:W-:Y:S01]  /*8d90*/  HADD2.F32 R59, -RZ, R59.H1_H1 ;  /* 0x3000003bff3b7230 */ /* 0x000fe20000004100 */
[----:B------:R-:W-:Y:S01]  /*8da0*/  F2FP.F16.E4M3.UNPACK_B R74, R91 ;  /* 0x0000005bff4a723e */ /* 0x000fe200020006ff */
[--C-:B------:R-:W-:Y:S01]  /*8db0*/  HADD2.F32 R62, -RZ, R63.reuse.H0_H0 ;  /* 0x2000003fff3e7230 */ /* 0x100fe20000004100 */
[----:B------:R-:W-:Y:S01]  /*8dc0*/  F2FP.F16.E4M3.UNPACK_B R87, R87.H1 ;  /* 0x00000057ff57723e */ /* 0x000fe200030006ff */
[----:B------:R-:W-:Y:S01]  /*8dd0*/  UIADD3 UR5, UPT, UPT, UR5, 0x270, URZ ;  /* 0x0000027005057890 */ /* 0x000fe2000fffe0ff */
[----:B------:R-:W-:Y:S01]  /*8de0*/  HADD2.F32 R63, -RZ, R63.H1_H1 ;  /* 0x3000003fff3f7230 */ /* 0x000fe20000004100 */
[----:B------:R-:W-:Y:S01]  /*8df0*/  F2FP.F16.E4M3.UNPACK_B R88, R88.H1 ;  /* 0x00000058ff58723e */ /* 0x000fe200030006ff */
[--C-:B------:R-:W-:Y:S01]  /*8e00*/  HADD2.F32 R66, -RZ, R67.reuse.H0_H0 ;  /* 0x20000043ff427230 */ /* 0x100fe20000004100 */
[----:B------:R-:W-:Y:S01]  /*8e10*/  UPRMT UR5, UR48, 0x654, UR5 ;  /* 0x0000065430057896 */ /* 0x000fe20008000005 */
[----:B------:R-:W-:Y:S01]  /*8e20*/  HADD2.F32 R67, -RZ, R67.H1_H1 ;  /* 0x30000043ff437230 */ /* 0x000fe20000004100 */
[----:B------:R-:W-:Y:S01]  /*8e30*/  F2FP.F16.E4M3.UNPACK_B R89, R89.H1 ;  /* 0x00000059ff59723e */ /* 0x000fe200030006ff */
[--C-:B------:R-:W-:Y:S02]  /*8e40*/  HADD2.F32 R70, -RZ, R71.reuse.H0_H0 ;  /* 0x20000047ff467230 */ /* 0x100fe40000004100 */
[C---:B-1----:R-:W-:Y:S01]  /*8e50*/  FMUL R4, R47.reuse, R4 ;  /* 0x000000042f047220 */ /* 0x042fe20000400000 */
[C---:B------:R-:W-:Y:S01]  /*8e60*/  FMUL R5, R47.reuse, R5 ;  /* 0x000000052f057220 */ /* 0x040fe20000400000 */
[C---:B------:R-:W-:Y:S01]  /*8e70*/  FMUL R8, R47.reuse, R8 ;  /* 0x000000082f087220 */ /* 0x040fe20000400000 */
[----:B------:R-:W-:Y:S01]  /*8e80*/  FMUL R9, R47, R9 ;  /* 0x000000092f097220 */ /* 0x000fe20000400000 */
[C---:B------:R-:W-:Y:S01]  /*8e90*/  FFMA R4, R49.reuse, R0, R4 ;  /* 0x0000000031047223 */ /* 0x040fe20000000004 */
[----:B------:R-:W-:Y:S01]  /*8ea0*/  SYNCS.ARRIVE.TRANS64.RED.A1T0 RZ, [UR5], RZ ;  /* 0x000000ffffff79a7 */ /* 0x000fe20008100405 */
[----:B------:R-:W-:Y:S01]  /*8eb0*/  FFMA R5, R49, R2, R5 ;  /* 0x0000000231057223 */ /* 0x000fe20000000005 */
[C---:B------:R-:W-:Y:S01]  /*8ec0*/  FMUL R12, R47.reuse, R12 ;  /* 0x0000000c2f0c7220 */ /* 0x040fe20000400000 */
[C---:B------:R-:W-:Y:S01]  /*8ed0*/  FMUL R13, R47.reuse, R13 ;  /* 0x0000000d2f0d7220 */ /* 0x040fe20000400000 */
[C---:B------:R-:W-:Y:S01]  /*8ee0*/  FMUL R16, R47.reuse, R16 ;  /* 0x000000102f107220 */ /* 0x040fe20000400000 */
[C---:B------:R-:W-:Y:S01]  /*8ef0*/  FMUL R17, R47.reuse, R17 ;  /* 0x000000112f117220 */ /* 0x040fe20000400000 */
[C---:B------:R-:W-:Y:S01]  /*8f00*/  FMUL R0, R47.reuse, R20 ;  /* 0x000000142f007220 */ /* 0x040fe20000400000 */
[C---:B------:R-:W-:Y:S01]  /*8f10*/  FMUL R2, R47.reuse, R21 ;  /* 0x000000152f027220 */ /* 0x040fe20000400000 */
[C---:B------:R-:W-:Y:S01]  /*8f20*/  FMUL R20, R47.reuse, R25 ;  /* 0x000000192f147220 */ /* 0x040fe20000400000 */
[----:B------:R-:W-:Y:S02]  /*8f30*/  HADD2.F32 R71, -RZ, R71.H1_H1 ;  /* 0x30000047ff477230 */ /* 0x000fe40000004100 */
[C---:B------:R-:W-:Y:S01]  /*8f40*/  FMUL R25, R47.reuse, R30 ;  /* 0x0000001e2f197220 */ /* 0x040fe20000400000 */
[C---:B------:R-:W-:Y:S01]  /*8f50*/  FMUL R30, R47.reuse, R35 ;  /* 0x000000232f1e7220 */ /* 0x040fe20000400000 */
[----:B------:R-:W-:Y:S02]  /*8f60*/  HADD2.F32 R48, -RZ, R84.H1_H1 ;  /* 0x30000054ff307230 */ /* 0x000fe40000004100 */
[C---:B------:R-:W-:Y:S01]  /*8f70*/  FMUL R6, R47.reuse, R6 ;  /* 0x000000062f067220 */ /* 0x040fe20000400000 */
[C---:B------:R-:W-:Y:S01]  /*8f80*/  FMUL R7, R47.reuse, R7 ;  /* 0x000000072f077220 */ /* 0x040fe20000400000 */
[--C-:B------:R-:W-:Y:S02]  /*8f90*/  HADD2.F32 R52, -RZ, R85.reuse.H0_H0 ;  /* 0x20000055ff347230 */ /* 0x100fe40000004100 */
[----:B------:R-:W-:Y:S01]  /*8fa0*/  FMUL R10, R47, R10 ;  /* 0x0000000a2f0a7220 */ /* 0x000fe20000400000 */
[C---:B------:R-:W-:Y:S01]  /*8fb0*/  FFMA R6, R49.reuse, R3, R6 ;  /* 0x0000000331067223 */ /* 0x040fe20000000006 */
[----:B------:R-:W-:Y:S02]  /*8fc0*/  HADD2.F32 R53, -RZ, R85.H1_H1 ;  /* 0x30000055ff357230 */ /* 0x000fe40000004100 */
[C---:B------:R-:W-:Y:S01]  /*8fd0*/  FFMA R7, R49.reuse, R48, R7 ;  /* 0x0000003031077223 */ /* 0x040fe20000000007 */
[C---:B------:R-:W-:Y:S01]  /*8fe0*/  FFMA R8, R49.reuse, R50, R8 ;  /* 0x0000003231087223 */ /* 0x040fe20000000008 */
[C---:B------:R-:W-:Y:S01]  /*8ff0*/  FFMA R9, R49.reuse, R51, R9 ;  /* 0x0000003331097223 */ /* 0x040fe20000000009 */
[----:B------:R-:W-:Y:S01]  /*9000*/  FFMA R10, R49, R52, R10 ;  /* 0x00000034310a7223 */ /* 0x000fe2000000000a */
[--C-:B------:R-:W-:Y:S01]  /*9010*/  HADD2.F32 R48, -RZ, R74.reuse.H0_H0 ;  /* 0x2000004aff307230 */ /* 0x100fe20000004100 */
[----:B------:R-:W-:Y:S01]  /*9020*/  F2FP.SATFINITE.E4M3.F32.PACK_AB_MERGE_C R78, R7, R6, RZ ;  /* 0x00000006074e723e */ /* 0x000fe200048070ff */
[C---:B------:R-:W-:Y:S01]  /*9030*/  FMUL R7, R47.reuse, R24 ;  /* 0x000000182f077220 */ /* 0x040fe20000400000 */
[C---:B------:R-:W-:Y:S01]  /*9040*/  FMUL R24, R47.reuse, R29 ;  /* 0x0000001d2f187220 */ /* 0x040fe20000400000 */
[C---:B------:R-:W-:Y:S01]  /*9050*/  FMUL R29, R47.reuse, R34 ;  /* 0x000000222f1d7220 */ /* 0x040fe20000400000 */
[----:B------:R-:W-:Y:S02]  /*9060*/  HADD2.F32 R74, -RZ, R74.H1_H1 ;  /* 0x3000004aff4a7230 */ /* 0x000fe40000004100 */
[C---:B------:R-:W-:Y:S01]  /*9070*/  FMUL R11, R47.reuse, R11 ;  /* 0x0000000b2f0b7220 */ /* 0x040fe20000400000 */
[--C-:B------:R-:W-:Y:S02]  /*9080*/  HADD2.F32 R56, -RZ, R86.reuse.H0_H0 ;  /* 0x20000056ff387230 */ /* 0x100fe40000004100 */
[----:B------:R-:W-:Y:S01]  /*9090*/  FMUL R14, R47, R14 ;  /* 0x0000000e2f0e7220 */ /* 0x000fe20000400000 */
[----:B------:R-:W-:Y:S02]  /*90a0*/  HADD2.F32 R57, -RZ, R86.H1_H1 ;  /* 0x30000056ff397230 */ /* 0x000fe40000004100 */
[C---:B------:R-:W-:Y:S01]  /*90b0*/  FFMA R11, R49.reuse, R53, R11 ;  /* 0x00000035310b7223 */ /* 0x040fe2000000000b */
[----:B------:R-:W-:Y:S01]  /*90c0*/  F2FP.F16.E4M3.UNPACK_B R90, R90.H1 ;  /* 0x0000005aff5a723e */ /* 0x000fe200030006ff */
[C---:B------:R-:W-:Y:S01]  /*90d0*/  FFMA R12, R49.reuse, R54, R12 ;  /* 0x00000036310c7223 */ /* 0x040fe2000000000c */
[C---:B------:R-:W-:Y:S01]  /*90e0*/  FFMA R13, R49.reuse, R55, R13 ;  /* 0x00000037310d7223 */ /* 0x040fe2000000000d */
[----:B------:R-:W-:Y:S01]  /*90f0*/  F2FP.F16.E4M3.UNPACK_B R91, R91.H1 ;  /* 0x0000005bff5b723e */ /* 0x000fe200030006ff */
[----:B------:R-:W-:Y:S01]  /*9100*/  FFMA R14, R49, R56, R14 ;  /* 0x00000038310e7223 */ /* 0x000fe2000000000e */
[----:B------:R-:W-:Y:S01]  /*9110*/  F2FP.SATFINITE.E4M3.F32.PACK_AB_MERGE_C R10, R11, R10, RZ ;  /* 0x0000000a0b0a723e */ /* 0x000fe200048070ff */
[C---:B------:R-:W-:Y:S01]  /*9120*/  FMUL R15, R47.reuse, R15 ;  /* 0x0000000f2f0f7220 */ /* 0x040fe20000400000 */
[--C-:B------:R-:W-:Y:S02]  /*9130*/  HADD2.F32 R60, -RZ, R87.reuse.H0_H0 ;  /* 0x20000057ff3c7230 */ /* 0x100fe40000004100 */
[----:B------:R-:W-:Y:S01]  /*9140*/  FMUL R18, R47, R18 ;  /* 0x000000122f127220 */ /* 0x000fe20000400000 */
[----:B------:R-:W-:Y:S02]  /*9150*/  HADD2.F32 R61, -RZ, R87.H1_H1 ;  /* 0x30000057ff3d7230 */ /* 0x000fe40000004100 */
[----:B------:R-:W-:Y:S01]  /*9160*/  FFMA R15, R49, R57, R15 ;  /* 0x00000039310f7223 */ /* 0x000fe2000000000f */
[----:B------:R-:W-:Y:S01]  /*9170*/  IADD3 R45, PT, PT, R45, 0x1, RZ ;  /* 0x000000012d2d7810 */ /* 0x000fe20007ffe0ff */
[C---:B------:R-:W-:Y:S01]  /*9180*/  FFMA R16, R49.reuse, R58, R16 ;  /* 0x0000003a31107223 */ /* 0x040fe20000000010 */
[----:B------:R-:W-:Y:S01]  /*9190*/  FFMA R17, R49, R59, R17 ;  /* 0x0000003b31117223 */ /* 0x000fe20000000011 */
[----:B------:R-:W-:Y:S01]  /*91a0*/  FMUL R19, R47, R19 ;  /* 0x000000132f137220 */ /* 0x000fe20000400000 */
[--C-:B------:R-:W-:Y:S02]  /*91b0*/  HADD2.F32 R64, -RZ, R88.reuse.H0_H0 ;  /* 0x20000058ff407230 */ /* 0x100fe40000004100 */
[----:B------:R-:W-:Y:S01]  /*91c0*/  FFMA R18, R49, R60, R18 ;  /* 0x0000003c31127223 */ /* 0x000fe20000000012 */
[----:B------:R-:W-:Y:S02]  /*91d0*/  HADD2.F32 R65, -RZ, R88.H1_H1 ;  /* 0x30000058ff417230 */ /* 0x000fe40000004100 */
[----:B------:R-:W-:Y:S01]  /*91e0*/  FMUL R3, R47, R22 ;  /* 0x000000162f037220 */ /* 0x000fe20000400000 */
[----:B------:R-:W-:Y:S01]  /*91f0*/  FFMA R19, R49, R61, R19 ;  /* 0x0000003d31137223 */ /* 0x000fe20000000013 */
[----:B------:R-:W-:Y:S01]  /*9200*/  FMUL R6, R47, R23 ;  /* 0x000000172f067220 */ /* 0x000fe20000400000 */
[C---:B------:R-:W-:Y:S01]  /*9210*/  FFMA R0, R49.reuse, R62, R0 ;  /* 0x0000003e31007223 */ /* 0x040fe20000000000 */
[C---:B------:R-:W-:Y:S01]  /*9220*/  FFMA R2, R49.reuse, R63, R2 ;  /* 0x0000003f31027223 */ /* 0x040fe20000000002 */
[--C-:B------:R-:W-:Y:S02]  /*9230*/  HADD2.F32 R68, -RZ, R89.reuse.H0_H0 ;  /* 0x20000059ff447230 */ /* 0x100fe40000004100 */
[----:B------:R-:W-:Y:S01]  /*9240*/  FFMA R3, R49, R64, R3 ;  /* 0x0000004031037223 */ /* 0x000fe20000000003 */
[----:B------:R-:W-:Y:S02]  /*9250*/  HADD2.F32 R69, -RZ, R89.H1_H1 ;  /* 0x30000059ff457230 */ /* 0x000fe40000004100 */
[C---:B------:R-:W-:Y:S01]  /*9260*/  FMUL R21, R47.reuse, R26 ;  /* 0x0000001a2f157220 */ /* 0x040fe20000400000 */
[----:B------:R-:W-:Y:S01]  /*9270*/  FMUL R22, R47, R27 ;  /* 0x0000001b2f167220 */ /* 0x000fe20000400000 */
[C---:B------:R-:W-:Y:S01]  /*9280*/  FFMA R6, R49.reuse, R65, R6 ;  /* 0x0000004131067223 */ /* 0x040fe20000000006 */
[----:B------:R-:W-:Y:S01]  /*9290*/  FFMA R7, R49, R66, R7 ;  /* 0x0000004231077223 */ /* 0x000fe20000000007 */
[----:B------:R-:W-:Y:S01]  /*92a0*/  FMUL R23, R47, R28 ;  /* 0x0000001c2f177220 */ /* 0x000fe20000400000 */
[C---:B------:R-:W-:Y:S01]  /*92b0*/  FFMA R20, R49.reuse, R67, R20 ;  /* 0x0000004331147223 */ /* 0x040fe20000000014 */
[--C-:B------:R-:W-:Y:S02]  /*92c0*/  HADD2.F32 R72, -RZ, R90.reuse.H0_H0 ;  /* 0x2000005aff487230 */ /* 0x100fe40000004100 */
[C---:B------:R-:W-:Y:S01]  /*92d0*/  FFMA R21, R49.reuse, R68, R21 ;  /* 0x0000004431157223 */ /* 0x040fe20000000015 */
[----:B------:R-:W-:Y:S02]  /*92e0*/  HADD2.F32 R73, -RZ, R90.H1_H1 ;  /* 0x3000005aff497230 */ /* 0x000fe40000004100 */
[----:B------:R-:W-:Y:S01]  /*92f0*/  FFMA R22, R49, R69, R22 ;  /* 0x0000004531167223 */ /* 0x000fe20000000016 */
[C---:B------:R-:W-:Y:S01]  /*9300*/  FMUL R26, R47.reuse, R31 ;  /* 0x0000001f2f1a7220 */ /* 0x040fe20000400000 */
[----:B------:R-:W-:Y:S01]  /*9310*/  FMUL R27, R47, R32 ;  /* 0x000000202f1b7220 */ /* 0x000fe20000400000 */
[----:B------:R-:W-:Y:S01]  /*9320*/  FFMA R23, R49, R70, R23 ;  /* 0x0000004631177223 */ /* 0x000fe20000000017 */
[----:B------:R-:W-:Y:S01]  /*9330*/  FMUL R28, R47, R33 ;  /* 0x000000212f1c7220 */ /* 0x000fe20000400000 */
[C---:B------:R-:W-:Y:S01]  /*9340*/  FFMA R24, R49.reuse, R71, R24 ;  /* 0x0000004731187223 */ /* 0x040fe20000000018 */
[--C-:B------:R-:W-:Y:S02]  /*9350*/  HADD2.F32 R75, -RZ, R91.reuse.H0_H0 ;  /* 0x2000005bff4b7230 */ /* 0x100fe40000004100 */
[C---:B------:R-:W-:Y:S01]  /*9360*/  FFMA R25, R49.reuse, R72, R25 ;  /* 0x0000004831197223 */ /* 0x040fe20000000019 */
[----:B------:R-:W-:Y:S02]  /*9370*/  HADD2.F32 R76, -RZ, R91.H1_H1 ;  /* 0x3000005bff4c7230 */ /* 0x000fe40000004100 */
[----:B------:R-:W-:Y:S01]  /*9380*/  FFMA R26, R49, R73, R26 ;  /* 0x00000049311a7223 */ /* 0x000fe2000000001a */
[----:B------:R-:W-:Y:S01]  /*9390*/  F2FP.SATFINITE.E4M3.F32.PACK_AB_MERGE_C R14, R15, R14, RZ ;  /* 0x0000000e0f0e723e */ /* 0x000fe200048070ff */
[----:B------:R-:W-:Y:S01]  /*93a0*/  FFMA R27, R49, R48, R27 ;  /* 0x00000030311b7223 */ /* 0x000fe2000000001b */
[----:B------:R-:W-:Y:S01]  /*93b0*/  F2FP.SATFINITE.E4M3.F32.PACK_AB_MERGE_C R18, R19, R18, RZ ;  /* 0x000000121312723e */ /* 0x000fe200048070ff */
[C---:B------:R-:W-:Y:S01]  /*93c0*/  FFMA R28, R49.reuse, R74, R28 ;  /* 0x0000004a311c7223 */ /* 0x040fe2000000001c */
[C---:B------:R-:W-:Y:S01]  /*93d0*/  FFMA R29, R49.reuse, R75, R29 ;  /* 0x0000004b311d7223 */ /* 0x040fe2000000001d */
[----:B------:R-:W-:Y:S01]  /*93e0*/  FFMA R30, R49, R76, R30 ;  /* 0x0000004c311e7223 */ /* 0x000fe2000000001e */
[----:B------:R-:W-:Y:S02]  /*93f0*/  F2FP.SATFINITE.E4M3.F32.PACK_AB_MERGE_C R32, R5, R4, R78 ;  /* 0x000000040520723e */ /* 0x000fe4000480704e */
[----:B------:R-:W-:Y:S02]  /*9400*/  F2FP.SATFINITE.E4M3.F32.PACK_AB_MERGE_C R33, R9, R8, R10 ;  /* 0x000000080921723e */ /* 0x000fe4000480700a */
[----:B------:R-:W-:Y:S02]  /*9410*/  F2FP.SATFINITE.E4M3.F32.PACK_AB_MERGE_C R34, R13, R12, R14 ;  /* 0x0000000c0d22723e */ /* 0x000fe4000480700e */
[----:B------:R-:W-:Y:S02]  /*9420*/  F2FP.SATFINITE.E4M3.F32.PACK_AB_MERGE_C R35, R17, R16, R18 ;  /* 0x000000101123723e */ /* 0x000fe40004807012 */
[----:B------:R-:W-:Y:S02]  /*9430*/  F2FP.SATFINITE.E4M3.F32.PACK_AB_MERGE_C R3, R6, R3, RZ ;  /* 0x000000030603723e */ /* 0x000fe400048070ff */
[----:B------:R-:W-:Y:S01]  /*9440*/  F2FP.SATFINITE.E4M3.F32.PACK_AB_MERGE_C R5, R22, R21, RZ ;  /* 0x000000151605723e */ /* 0x000fe200048070ff */
[----:B------:R1:W-:Y:S01]  /*9450*/  STS.128 [R108+UR52+0x3400], R32 ;  /* 0x003400206c007988 */ /* 0x0003e20008000c34 */
[----:B------:R-:W-:Y:S02]  /*9460*/  F2FP.SATFINITE.E4M3.F32.PACK_AB_MERGE_C R6, R26, R25, RZ ;  /* 0x000000191a06723e */ /* 0x000fe400048070ff */
[----:B------:R-:W-:Y:S02]  /*9470*/  F2FP.SATFINITE.E4M3.F32.PACK_AB_MERGE_C R29, R30, R29, RZ ;  /* 0x0000001d1e1d723e */ /* 0x000fe400048070ff */
[----:B------:R-:W-:Y:S02]  /*9480*/  F2FP.SATFINITE.E4M3.F32.PACK_AB_MERGE_C R5, R20, R7, R5 ;  /* 0x000000071405723e */ /* 0x000fe40004807005 */
[----:B------:R-:W-:Y:S02]  /*9490*/  F2FP.SATFINITE.E4M3.F32.PACK_AB_MERGE_C R4, R2, R0, R3 ;  /* 0x000000000204723e */ /* 0x000fe40004807003 */
[----:B------:R-:W-:Y:S02]  /*94a0*/  F2FP.SATFINITE.E4M3.F32.PACK_AB_MERGE_C R6, R24, R23, R6 ;  /* 0x000000171806723e */ /* 0x000fe40004807006 */
[----:B------:R-:W-:Y:S05]  /*94b0*/  F2FP.SATFINITE.E4M3.F32.PACK_AB_MERGE_C R7, R28, R27, R29 ;  /* 0x0000001b1c07723e */ /* 0x000fea000480701d */
        /* <DEDUP_REMOVED lines=9> */
[----:B------:R-:W-:Y:S02]  /*9550*/  UIADD3 UR4, UP0, UPT, UR56, 0x780, URZ ;  /* 0x0000078038047890 */ /* 0x000fe4000ff1e0ff */
[----:B------:R-:W-:Y:S02]  /*9560*/  UIADD3 UR40, UPT, UPT, UR52, 0x3400, URZ ;  /* 0x0000340034287890 */ /* 0x000fe4000fffe0ff */
[----:B------:R-:W-:Y:S02]  /*9570*/  UIADD3 UR41, UPT, UPT, UR53, 0x40, URZ ;  /* 0x0000004035297890 */ /* 0x000fe4000fffe0ff */
[----:B------:R-:W-:Y:S09]  /*9580*/  UIADD3.X UR5, UPT, UPT, URZ, UR57, URZ, UP0, !UPT ;  /* 0x00000039ff057290 */ /* 0x000ff200087fe4ff */
[----:B------:R2:W-:Y:S01]  /*9590*/  UTMASTG.5D [UR40], [UR4] ;  /* 0x00000028040073b5 */ /* 0x0005e20008020000 */
[----:B------:R0:W-:Y:S01]  /*95a0*/  UTMACMDFLUSH ;  /* 0x00000000000079b7 */ /* 0x0001e20000000000 */
[----:B--2---:R-:W-:Y:S04]  /*95b0*/  DEPBAR.LE SB0, 0x1 ;  /* 0x000080400000791a */ /* 0x004fe80000000000 */
.L_x_134:
[----:B------:R-:W-:Y:S05]  /*95c0*/  BSYNC.RECONVERGENT B0 ;  /* 0x0000000000007941 */ /* 0x000fea0003800200 */
.L_x_133:
[----:B------:R-:W-:Y:S01]  /*95d0*/  BAR.SYNC.DEFER_BLOCKING 0x1, 0x80 ;  /* 0x0042000000007b1d */ /* 0x000fe20000010000 */
[----:B------:R-:W-:Y:S01]  /*95e0*/  ISETP.NE.AND P1, PT, R115, RZ, PT ;  /* 0x000000ff7300720c */ /* 0x000fe20003f25270 */
[----:B------:R-:W-:Y:S01]  /*95f0*/  IMAD.IADD R14, R43, 0x1, R96 ;  /* 0x000000012b0e7824 */ /* 0x000fe200078e0260 */
[C---:B------:R-:W-:Y:S01]  /*9600*/  ISETP.NE.AND P0, PT, R45.reuse, 0x2, PT ;  /* 0x000000022d00780c */ /* 0x040fe20003f05270 */
[----:B------:R-:W-:Y:S01]  /*9610*/  IMAD.IADD R15, R44, 0x1, R97 ;  /* 0x000000012c0f7824 */ /* 0x000fe200078e0261 */
[----:B------:R-:W-:Y:S02]  /*9620*/  LOP3.LUT R106, R106, 0x1, RZ, 0x3c, !PT ;  /* 0x000000016a6a7812 */ /* 0x000fe400078e3cff */
[----:B------:R-:W-:Y:S02]  /*9630*/  SEL R0, RZ, 0x1, P0 ;  /* 0x00000001ff007807 */ /* 0x000fe40000000000 */
[----:B------:R-:W-:Y:S02]  /*9640*/  SEL R45, R45, RZ, P0 ;  /* 0x000000ff2d2d7207 */ /* 0x000fe40000000000 */
[----:B------:R-:W-:Y:S01]  /*9650*/  LOP3.LUT R107, R107, R0, RZ, 0x3c, !PT ;  /* 0x000000006b6b7212 */ /* 0x000fe200078e3cff */
[----:B------:R-:W-:Y:S02]  /*9660*/  UMOV UR49, UR54 ;  /* 0x0000003600317c82 */ /* 0x000fe40008000000 */
[----:B------:R-:W-:Y:S05]  /*9670*/  @P1 BRA `(.L_x_135) ;  /* 0xffffffd000b81947 */ /* 0x000fea000383ffff */
[----:B------:R-:W-:Y:S05]  /*9680*/  EXIT ;  /* 0x000000000000794d */ /* 0x000fea0003800000 */
.L_x_25:
[----:B------:R-:W-:Y:S07]  /*9690*/  MOV R3, UR37 ;  /* 0x0000002500037c02 */ /* 0x000fee0008000f00 */
.L_x_136:
[----:B---3--:R3:W4:Y:S02]  /*96a0*/  SYNCS.PHASECHK.TRANS64.TRYWAIT P0, [R3+URZ+0x110], R15 ;  /* 0x0001100f030075a7 */ /* 0x00872400080011ff */
[----:B----4-:R-:W-:Y:S05]  /*96b0*/  @!P0 NANOSLEEP.SYNCS 0x989680 ;  /* 0x009896800000895d */ /* 0x010fea0003900000 */
[----:B------:R-:W4:Y:S02]  /*96c0*/  @!P0 SYNCS.PHASECHK.TRANS64 P0, [R3+URZ+0x110], R15 ;  /* 0x0001100f030085a7 */ /* 0x000f2400080010ff */
[----:B----4-:R-:W-:Y:S05]  /*96d0*/  @!P0 BRA `(.L_x_136) ;  /* 0xfffffffc00f08947 */ /* 0x010fea000383ffff */
[----:B------:R-:W-:Y:S05]  /*96e0*/  BRA `(.L_x_24) ;  /* 0xffffff8800807947 */ /* 0x000fea000383ffff */
.L_x_32:
[----:B------:R-:W-:Y:S07]  /*96f0*/  MOV R4, UR41 ;  /* 0x0000002900047c02 */ /* 0x000fee0008000f00 */
.L_x_137:
[----:B--2---:R2:W1:Y:S02]  /*9700*/  SYNCS.PHASECHK.TRANS64.TRYWAIT P0, [R4+URZ+0x110], R7 ;  /* 0x00011007040075a7 */ /* 0x00446400080011ff */
[----:B-1----:R-:W-:Y:S05]  /*9710*/  @!P0 NANOSLEEP.SYNCS 0x989680 ;  /* 0x009896800000895d */ /* 0x002fea0003900000 */
[----:B------:R-:W1:Y:S02]  /*9720*/  @!P0 SYNCS.PHASECHK.TRANS64 P0, [R4+URZ+0x110], R7 ;  /* 0x00011007040085a7 */ /* 0x000e6400080010ff */
[----:B-1----:R-:W-:Y:S05]  /*9730*/  @!P0 BRA `(.L_x_137) ;  /* 0xfffffffc00f08947 */ /* 0x002fea000383ffff */
[----:B------:R-:W-:Y:S05]  /*9740*/  BRA `(.L_x_31) ;  /* 0xffffff8c00fc7947 */ /* 0x000fea000383ffff */
.L_x_37:
[----:B-1----:R-:W-:-:S07]  /*9750*/  MOV R2, UR45 ;  /* 0x0000002d00027c02 */ /* 0x002fce0008000f00 */
.L_x_138:
[----:B-1----:R1:W4:Y:S02]  /*9760*/  SYNCS.PHASECHK.TRANS64.TRYWAIT P0, [R2+URZ+0x250], R3 ;  /* 0x00025003020075a7 */ /* 0x00232400080011ff */
[----:B----4-:R-:W-:Y:S05]  /*9770*/  @!P0 NANOSLEEP.SYNCS 0x989680 ;  /* 0x009896800000895d */ /* 0x010fea0003900000 */
[----:B------:R-:W4:Y:S02]  /*9780*/  @!P0 SYNCS.PHASECHK.TRANS64 P0, [R2+URZ+0x250], R3 ;  /* 0x00025003020085a7 */ /* 0x000f2400080010ff */
[----:B----4-:R-:W-:Y:S05]  /*9790*/  @!P0 BRA `(.L_x_138) ;  /* 0xfffffffc00f08947 */ /* 0x010fea000383ffff */
[----:B------:R-:W-:Y:S05]  /*97a0*/  BRA `(.L_x_139) ;  /* 0xffffff9400047947 */ /* 0x000fea000383ffff */
.L_x_41:
[----:B------:R-:W-:-:S07]  /*97b0*/  MOV R0, UR4 ;  /* 0x0000000400007c02 */ /* 0x000fce0008000f00 */
.L_x_140:
[----:B-1----:R1:W2:Y:S02]  /*97c0*/  SYNCS.PHASECHK.TRANS64.TRYWAIT P0, [R0+URZ], R2 ;  /* 0x00000002000075a7 */ /* 0x0022a400080011ff */
[----:B--2---:R-:W-:Y:S05]  /*97d0*/  @!P0 NANOSLEEP.SYNCS 0x989680 ;  /* 0x009896800000895d */ /* 0x004fea0003900000 */
[----:B------:R-:W2:Y:S02]  /*97e0*/  @!P0 SYNCS.PHASECHK.TRANS64 P0, [R0+URZ], R2 ;  /* 0x00000002000085a7 */ /* 0x000ea400080010ff */
[----:B--2---:R-:W-:Y:S05]  /*97f0*/  @!P0 BRA `(.L_x_140) ;  /* 0xfffffffc00f08947 */ /* 0x004fea000383ffff */
[----:B------:R-:W-:Y:S05]  /*9800*/  BRA `(.L_x_141) ;  /* 0xffffff9800547947 */ /* 0x000fea000383ffff */
.L_x_42:
[----:B------:R-:W-:-:S07]  /*9810*/  MOV R0, UR4 ;  /* 0x0000000400007c02 */ /* 0x000fce0008000f00 */
.L_x_142:
[----:B-1----:R1:W2:Y:S02]  /*9820*/  SYNCS.PHASECHK.TRANS64.TRYWAIT P0, [R0+URZ], R3 ;  /* 0x00000003000075a7 */ /* 0x0022a400080011ff */
[----:B--2---:R-:W-:Y:S05]  /*9830*/  @!P0 NANOSLEEP.SYNCS 0x989680 ;  /* 0x009896800000895d */ /* 0x004fea0003900000 */
[----:B------:R-:W2:Y:S02]  /*9840*/  @!P0 SYNCS.PHASECHK.TRANS64 P0, [R0+URZ], R3 ;  /* 0x00000003000085a7 */ /* 0x000ea400080010ff */
[----:B--2---:R-:W-:Y:S05]  /*9850*/  @!P0 BRA `(.L_x_142) ;  /* 0xfffffffc00f08947 */ /* 0x004fea000383ffff */
[----:B------:R-:W-:Y:S05]  /*9860*/  BRA `(.L_x_143) ;  /* 0xffffff9800607947 */ /* 0x000fea000383ffff */
.L_x_43:
[----:B------:R-:W-:-:S07]  /*9870*/  MOV R0, UR4 ;  /* 0x0000000400007c02 */ /* 0x000fce0008000f00 */
.L_x_144:
[----:B-1----:R1:W2:Y:S02]  /*9880*/  SYNCS.PHASECHK.TRANS64.TRYWAIT P0, [R0+URZ], R3 ;  /* 0x00000003000075a7 */ /* 0x0022a400080011ff */
[----:B--2---:R-:W-:Y:S05]  /*9890*/  @!P0 NANOSLEEP.SYNCS 0x989680 ;  /* 0x009896800000895d */ /* 0x004fea0003900000 */
[----:B------:R-:W2:Y:S02]  /*98a0*/  @!P0 SYNCS.PHASECHK.TRANS64 P0, [R0+URZ], R3 ;  /* 0x00000003000085a7 */ /* 0x000ea400080010ff */
[----:B--2---:R-:W-:Y:S05]  /*98b0*/  @!P0 BRA `(.L_x_144) ;  /* 0xfffffffc00f08947 */ /* 0x004fea000383ffff */
[----:B------:R-:W-:Y:S05]  /*98c0*/  BRA `(.L_x_145) ;  /* 0xffffff98006c7947 */ /* 0x000fea000383ffff */
.L_x_44:
[----:B------:R-:W-:-:S07]  /*98d0*/  MOV R0, UR4 ;  /* 0x0000000400007c02 */ /* 0x000fce0008000f00 */
.L_x_146:
[----:B-1----:R1:W2:Y:S02]  /*98e0*/  SYNCS.PHASECHK.TRANS64.TRYWAIT P0, [R0+URZ], R3 ;  /* 0x00000003000075a7 */ /* 0x0022a400080011ff */
[----:B--2---:R-:W-:Y:S05]  /*98f0*/  @!P0 NANOSLEEP.SYNCS 0x989680 ;  /* 0x009896800000895d */ /* 0x004fea0003900000 */
[----:B------:R-:W2:Y:S02]  /*9900*/  @!P0 SYNCS.PHASECHK.TRANS64 P0, [R0+URZ], R3 ;  /* 0x00000003000085a7 */ /* 0x000ea400080010ff */
[----:B--2---:R-:W-:Y:S05]  /*9910*/  @!P0 BRA `(.L_x_146) ;  /* 0xfffffffc00f08947 */ /* 0x004fea000383ffff */
[----:B------:R-:W-:Y:S05]  /*9920*/  BRA `(.L_x_147) ;  /* 0xffffff9800787947 */ /* 0x000fea000383ffff */
.L_x_45:
[----:B------:R-:W-:-:S07]  /*9930*/  MOV R0, UR4 ;  /* 0x0000000400007c02 */ /* 0x000fce0008000f00 */
.L_x_148:
[----:B-1----:R1:W2:Y:S02]  /*9940*/  SYNCS.PHASECHK.TRANS64.TRYWAIT P0, [R0+URZ], R3 ;  /* 0x00000003000075a7 */ /* 0x0022a400080011ff */
[----:B--2---:R-:W-:Y:S05]  /*9950*/  @!P0 NANOSLEEP.SYNCS 0x989680 ;  /* 0x009896800000895d */ /* 0x004fea0003900000 */
[----:B------:R-:W2:Y:S02]  /*9960*/  @!P0 SYNCS.PHASECHK.TRANS64 P0, [R0+URZ], R3 ;  /* 0x00000003000085a7 */ /* 0x000ea400080010ff */
[----:B--2---:R-:W-:Y:S05]  /*9970*/  @!P0 BRA `(.L_x_148) ;  /* 0xfffffffc00f08947 */ /* 0x004fea000383ffff */
[----:B------:R-:W-:Y:S05]  /*9980*/  BRA `(.L_x_149) ;  /* 0xffffff9800847947 */ /* 0x000fea000383ffff */
.L_x_46:
[----:B------:R-:W-:-:S07]  /*9990*/  MOV R0, UR4 ;  /* 0x0000000400007c02 */ /* 0x000fce0008000f00 */
.L_x_150:
[----:B-1----:R1:W2:Y:S02]  /*99a0*/  SYNCS.PHASECHK.TRANS64.TRYWAIT P0, [R0+URZ], R3 ;  /* 0x00000003000075a7 */ /* 0x0022a400080011ff */
[----:B--2---:R-:W-:Y:S05]  /*99b0*/  @!P0 NANOSLEEP.SYNCS 0x989680 ;  /* 0x009896800000895d */ /* 0x004fea0003900000 */
[----:B------:R-:W2:Y:S02]  /*99c0*/  @!P0 SYNCS.PHASECHK.TRANS64 P0, [R0+URZ], R3 ;  /* 0x00000003000085a7 */ /* 0x000ea400080010ff */
[----:B--2---:R-:W-:Y:S05]  /*99d0*/  @!P0 BRA `(.L_x_150) ;  /* 0xfffffffc00f08947 */ /* 0x004fea000383ffff */
[----:B------:R-:W-:Y:S05]  /*99e0*/  BRA `(.L_x_151) ;  /* 0xffffff9800907947 */ /* 0x000fea000383ffff */
.L_x_47:
[----:B------:R-:W-:-:S07]  /*99f0*/  MOV R0, UR4 ;  /* 0x0000000400007c02 */ /* 0x000fce0008000f00 */
.L_x_152:
[----:B-1----:R1:W2:Y:S02]  /*9a00*/  SYNCS.PHASECHK.TRANS64.TRYWAIT P0, [R0+URZ], R3 ;  /* 0x00000003000075a7 */ /* 0x0022a400080011ff */
[----:B--2---:R-:W-:Y:S05]  /*9a10*/  @!P0 NANOSLEEP.SYNCS 0x989680 ;  /* 0x009896800000895d */ /* 0x004fea0003900000 */
[----:B------:R-:W2:Y:S02]  /*9a20*/  @!P0 SYNCS.PHASECHK.TRANS64 P0, [R0+URZ], R3 ;  /* 0x00000003000085a7 */ /* 0x000ea400080010ff */
[----:B--2---:R-:W-:Y:S05]  /*9a30*/  @!P0 BRA `(.L_x_152) ;  /* 0xfffffffc00f08947 */ /* 0x004fea000383ffff */
[----:B------:R-:W-:Y:S05]  /*9a40*/  BRA `(.L_x_153) ;  /* 0xffffff98009c7947 */ /* 0x000fea000383ffff */
.L_x_48:
[----:B------:R-:W-:-:S07]  /*9a50*/  MOV R0, UR4 ;  /* 0x0000000400007c02 */ /* 0x000fce0008000f00 */
.L_x_154:
[----:B-1----:R1:W2:Y:S02]  /*9a60*/  SYNCS.PHASECHK.TRANS64.TRYWAIT P0, [R0+URZ], R3 ;  /* 0x00000003000075a7 */ /* 0x0022a400080011ff */
[----:B--2---:R-:W-:Y:S05]  /*9a70*/  @!P0 NANOSLEEP.SYNCS 0x989680 ;  /* 0x009896800000895d */ /* 0x004fea0003900000 */
[----:B------:R-:W2:Y:S02]  /*9a80*/  @!P0 SYNCS.PHASECHK.TRANS64 P0, [R0+URZ], R3 ;  /* 0x00000003000085a7 */ /* 0x000ea400080010ff */
[----:B--2---:R-:W-:Y:S05]  /*9a90*/  @!P0 BRA `(.L_x_154) ;  /* 0xfffffffc00f08947 */ /* 0x004fea000383ffff */
[----:B------:R-:W-:Y:S05]  /*9aa0*/  BRA `(.L_x_155) ;  /* 0xffffff9800a87947 */ /* 0x000fea000383ffff */
.L_x_49:
[----:B------:R-:W-:-:S07]  /*9ab0*/  MOV R0, UR4 ;  /* 0x0000000400007c02 */ /* 0x000fce0008000f00 */
.L_x_156:
[----:B-1----:R1:W2:Y:S02]  /*9ac0*/  SYNCS.PHASECHK.TRANS64.TRYWAIT P0, [R0+URZ], R3 ;  /* 0x00000003000075a7 */ /* 0x0022a400080011ff */
[----:B--2---:R-:W-:Y:S05]  /*9ad0*/  @!P0 NANOSLEEP.SYNCS 0x989680 ;  /* 0x009896800000895d */ /* 0x004fea0003900000 */
[----:B------:R-:W2:Y:S02]  /*9ae0*/  @!P0 SYNCS.PHASECHK.TRANS64 P0, [R0+URZ], R3 ;  /* 0x00000003000085a7 */ /* 0x000ea400080010ff */
[----:B--2---:R-:W-:Y:S05]  /*9af0*/  @!P0 BRA `(.L_x_156) ;  /* 0xfffffffc00f08947 */ /* 0x004fea000383ffff */
[----:B------:R-:W-:Y:S05]  /*9b00*/  BRA `(.L_x_157) ;  /* 0xffffff9800b47947 */ /* 0x000fea000383ffff */
.L_x_50:
[----:B------:R-:W-:-:S07]  /*9b10*/  MOV R0, UR4 ;  /* 0x0000000400007c02 */ /* 0x000fce0008000f00 */
.L_x_158:
[----:B-1----:R1:W2:Y:S02]  /*9b20*/  SYNCS.PHASECHK.TRANS64.TRYWAIT P0, [R0+URZ], R3 ;  /* 0x00000003000075a7 */ /* 0x0022a400080011ff */
[----:B--2---:R-:W-:Y:S05]  /*9b30*/  @!P0 NANOSLEEP.SYNCS 0x989680 ;  /* 0x009896800000895d */ /* 0x004fea0003900000 */
[----:B------:R-:W2:Y:S02]  /*9b40*/  @!P0 SYNCS.PHASECHK.TRANS64 P0, [R0+URZ], R3 ;  /* 0x00000003000085a7 */ /* 0x000ea400080010ff */
[----:B--2---:R-:W-:Y:S05]  /*9b50*/  @!P0 BRA `(.L_x_158) ;  /* 0xfffffffc00f08947 */ /* 0x004fea000383ffff */
[----:B------:R-:W-:Y:S05]  /*9b60*/  BRA `(.L_x_159) ;  /* 0xffffff9800c07947 */ /* 0x000fea000383ffff */
.L_x_51:
[----:B------:R-:W-:-:S07]  /*9b70*/  MOV R0, UR4 ;  /* 0x0000000400007c02 */ /* 0x000fce0008000f00 */
.L_x_160:
[----:B-1----:R1:W2:Y:S02]  /*9b80*/  SYNCS.PHASECHK.TRANS64.TRYWAIT P0, [R0+URZ], R3 ;  /* 0x00000003000075a7 */ /* 0x0022a400080011ff */
[----:B--2---:R-:W-:Y:S05]  /*9b90*/  @!P0 NANOSLEEP.SYNCS 0x989680 ;  /* 0x009896800000895d */ /* 0x004fea0003900000 */
[----:B------:R-:W2:Y:S02]  /*9ba0*/  @!P0 SYNCS.PHASECHK.TRANS64 P0, [R0+URZ], R3 ;  /* 0x00000003000085a7 */ /* 0x000ea400080010ff */
[----:B--2---:R-:W-:Y:S05]  /*9bb0*/  @!P0 BRA `(.L_x_160) ;  /* 0xfffffffc00f08947 */ /* 0x004fea000383ffff */
[----:B------:R-:W-:Y:S05]  /*9bc0*/  BRA `(.L_x_161) ;  /* 0xffffff9800cc7947 */ /* 0x000fea000383ffff */
.L_x_52:
[----:B------:R-:W-:-:S07]  /*9bd0*/  MOV R0, UR4 ;  /* 0x0000000400007c02 */ /* 0x000fce0008000f00 */
.L_x_162:
[----:B-1----:R1:W2:Y:S02]  /*9be0*/  SYNCS.PHASECHK.TRANS64.TRYWAIT P0, [R0+URZ], R3 ;  /* 0x00000003000075a7 */ /* 0x0022a400080011ff */
[----:B--2---:R-:W-:Y:S05]  /*9bf0*/  @!P0 NANOSLEEP.SYNCS 0x989680 ;  /* 0x009896800000895d */ /* 0x004fea0003900000 */
[----:B------:R-:W2:Y:S02]  /*9c00*/  @!P0 SYNCS.PHASECHK.TRANS64 P0, [R0+URZ], R3 ;  /* 0x00000003000085a7 */ /* 0x000ea400080010ff */
[----:B--2---:R-:W-:Y:S05]  /*9c10*/  @!P0 BRA `(.L_x_162) ;  /* 0xfffffffc00f08947 */ /* 0x004fea000383ffff */
[----:B------:R-:W-:Y:S05]  /*9c20*/  BRA `(.L_x_163) ;  /* 0xffffff9800d87947 */ /* 0x000fea000383ffff */
.L_x_53:
[----:B------:R-:W-:-:S07]  /*9c30*/  MOV R0, UR4 ;  /* 0x0000000400007c02 */ /* 0x000fce0008000f00 */
.L_x_164:
[----:B-1----:R1:W2:Y:S02]  /*9c40*/  SYNCS.PHASECHK.TRANS64.TRYWAIT P0, [R0+URZ], R3 ;  /* 0x00000003000075a7 */ /* 0x0022a400080011ff */
[----:B--2---:R-:W-:Y:S05]  /*9c50*/  @!P0 NANOSLEEP.SYNCS 0x989680 ;  /* 0x009896800000895d */ /* 0x004fea0003900000 */
[----:B------:R-:W2:Y:S02]  /*9c60*/  @!P0 SYNCS.PHASECHK.TRANS64 P0, [R0+URZ], R3 ;  /* 0x00000003000085a7 */ /* 0x000ea400080010ff */
[----:B--2---:R-:W-:Y:S05]  /*9c70*/  @!P0 BRA `(.L_x_164) ;  /* 0xfffffffc00f08947 */ /* 0x004fea000383ffff */
[----:B------:R-:W-:Y:S05]  /*9c80*/  BRA `(.L_x_165) ;  /* 0xffffff9800e47947 */ /* 0x000fea000383ffff */
.L_x_54:
[----:B------:R-:W-:-:S07]  /*9c90*/  MOV R0, UR4 ;  /* 0x0000000400007c02 */ /* 0x000fce0008000f00 */
.L_x_166:
[----:B-1----:R1:W2:Y:S02]  /*9ca0*/  SYNCS.PHASECHK.TRANS64.TRYWAIT P0, [R0+URZ], R3 ;  /* 0x00000003000075a7 */ /* 0x0022a400080011ff */
[----:B--2---:R-:W-:Y:S05]  /*9cb0*/  @!P0 NANOSLEEP.SYNCS 0x989680 ;  /* 0x009896800000895d */ /* 0x004fea0003900000 */
[----:B------:R-:W2:Y:S02]  /*9cc0*/  @!P0 SYNCS.PHASECHK.TRANS64 P0, [R0+URZ], R3 ;  /* 0x00000003000085a7 */ /* 0x000ea400080010ff */
[----:B--2---:R-:W-:Y:S05]  /*9cd0*/  @!P0 BRA `(.L_x_166) ;  /* 0xfffffffc00f08947 */ /* 0x004fea000383ffff */
[----:B------:R-:W-:Y:S05]  /*9ce0*/  BRA `(.L_x_167) ;  /* 0xffffff9800f07947 */ /* 0x000fea000383ffff */
.L_x_55:
[----:B------:R-:W-:-:S07]  /*9cf0*/  MOV R0, UR4 ;  /* 0x0000000400007c02 */ /* 0x000fce0008000f00 */
.L_x_168:
[----:B-1----:R1:W2:Y:S02]  /*9d00*/  SYNCS.PHASECHK.TRANS64.TRYWAIT P0, [R0+URZ], R3 ;  /* 0x00000003000075a7 */ /* 0x0022a400080011ff */
[----:B--2---:R-:W-:Y:S05]  /*9d10*/  @!P0 NANOSLEEP.SYNCS 0x989680 ;  /* 0x009896800000895d */ /* 0x004fea0003900000 */
[----:B------:R-:W2:Y:S02]  /*9d20*/  @!P0 SYNCS.PHASECHK.TRANS64 P0, [R0+URZ], R3 ;  /* 0x00000003000085a7 */ /* 0x000ea400080010ff */
[----:B--2---:R-:W-:Y:S05]  /*9d30*/  @!P0 BRA `(.L_x_168) ;  /* 0xfffffffc00f08947 */ /* 0x004fea000383ffff */
[----:B------:R-:W-:Y:S05]  /*9d40*/  BRA `(.L_x_169) ;  /* 0xffffff9800fc7947 */ /* 0x000fea000383ffff */
.L_x_56:
[----:B------:R-:W-:-:S07]  /*9d50*/  MOV R0, UR4 ;  /* 0x0000000400007c02 */ /* 0x000fce0008000f00 */
.L_x_170:
[----:B-1----:R1:W2:Y:S02]  /*9d60*/  SYNCS.PHASECHK.TRANS64.TRYWAIT P0, [R0+URZ], R3 ;  /* 0x00000003000075a7 */ /* 0x0022a400080011ff */
[----:B--2---:R-:W-:Y:S05]  /*9d70*/  @!P0 NANOSLEEP.SYNCS 0x989680 ;  /* 0x009896800000895d */ /* 0x004fea0003900000 */
[----:B------:R-:W2:Y:S02]  /*9d80*/  @!P0 SYNCS.PHASECHK.TRANS64 P0, [R0+URZ], R3 ;  /* 0x00000003000085a7 */ /* 0x000ea400080010ff */
[----:B--2---:R-:W-:Y:S05]  /*9d90*/  @!P0 BRA `(.L_x_170) ;  /* 0xfffffffc00f08947 */ /* 0x004fea000383ffff */
[----:B------:R-:W-:Y:S05]  /*9da0*/  BRA `(.L_x_171) ;  /* 0xffffff9c00087947 */ /* 0x000fea000383ffff */
.L_x_57:
[----:B------:R-:W-:-:S07]  /*9db0*/  MOV R0, UR4 ;  /* 0x0000000400007c02 */ /* 0x000fce0008000f00 */
.L_x_172:
[----:B-1----:R1:W2:Y:S02]  /*9dc0*/  SYNCS.PHASECHK.TRANS64.TRYWAIT P0, [R0+URZ], R3 ;  /* 0x00000003000075a7 */ /* 0x0022a400080011ff */
[----:B--2---:R-:W-:Y:S05]  /*9dd0*/  @!P0 NANOSLEEP.SYNCS 0x989680 ;  /* 0x009896800000895d */ /* 0x004fea0003900000 */
[----:B------:R-:W2:Y:S02]  /*9de0*/  @!P0 SYNCS.PHASECHK.TRANS64 P0, [R0+URZ], R3 ;  /* 0x00000003000085a7 */ /* 0x000ea400080010ff */
[----:B--2---:R-:W-:Y:S05]  /*9df0*/  @!P0 BRA `(.L_x_172) ;  /* 0xfffffffc00f08947 */ /* 0x004fea000383ffff */
[----:B------:R-:W-:Y:S05]  /*9e00*/  BRA `(.L_x_173) ;  /* 0xffffff9c00147947 */ /* 0x000fea000383ffff */
.L_x_58:
[----:B------:R-:W-:-:S07]  /*9e10*/  MOV R0, UR4 ;  /* 0x0000000400007c02 */ /* 0x000fce0008000f00 */
.L_x_174:
[----:B-1----:R1:W2:Y:S02]  /*9e20*/  SYNCS.PHASECHK.TRANS64.TRYWAIT P0, [R0+URZ], R3 ;  /* 0x00000003000075a7 */ /* 0x0022a400080011ff */
[----:B--2---:R-:W-:Y:S05]  /*9e30*/  @!P0 NANOSLEEP.SYNCS 0x989680 ;  /* 0x009896800000895d */ /* 0x004fea0003900000 */
[----:B------:R-:W2:Y:S02]  /*9e40*/  @!P0 SYNCS.PHASECHK.TRANS64 P0, [R0+URZ], R3 ;  /* 0x00000003000085a7 */ /* 0x000ea400080010ff */
[----:B--2---:R-:W-:Y:S05]  /*9e50*/  @!P0 BRA `(.L_x_174) ;  /* 0xfffffffc00f08947 */ /* 0x004fea000383ffff */
[----:B------:R-:W-:Y:S05]  /*9e60*/  BRA `(.L_x_175) ;  /* 0xffffff9c00207947 */ /* 0x000fea000383ffff */
.L_x_59:
[----:B------:R-:W-:-:S07]  /*9e70*/  MOV R0, UR4 ;  /* 0x0000000400007c02 */ /* 0x000fce0008000f00 */
.L_x_176:
[----:B-1----:R1:W2:Y:S02]  /*9e80*/  SYNCS.PHASECHK.TRANS64.TRYWAIT P0, [R0+URZ], R3 ;  /* 0x00000003000075a7 */ /* 0x0022a400080011ff */
[----:B--2---:R-:W-:Y:S05]  /*9e90*/  @!P0 NANOSLEEP.SYNCS 0x989680 ;  /* 0x009896800000895d */ /* 0x004fea0003900000 */
[----:B------:R-:W2:Y:S02]  /*9ea0*/  @!P0 SYNCS.PHASECHK.TRANS64 P0, [R0+URZ], R3 ;  /* 0x00000003000085a7 */ /* 0x000ea400080010ff */
[----:B--2---:R-:W-:Y:S05]  /*9eb0*/  @!P0 BRA `(.L_x_176) ;  /* 0xfffffffc00f08947 */ /* 0x004fea000383ffff */
[----:B------:R-:W-:Y:S05]  /*9ec0*/  BRA `(.L_x_177) ;  /* 0xffffff9c002c7947 */ /* 0x000fea000383ffff */
.L_x_60:
[----:B------:R-:W-:-:S07]  /*9ed0*/  MOV R0, UR4 ;  /* 0x0000000400007c02 */ /* 0x000fce0008000f00 */
.L_x_178:
[----:B-1----:R1:W2:Y:S02]  /*9ee0*/  SYNCS.PHASECHK.TRANS64.TRYWAIT P0, [R0+URZ], R3 ;  /* 0x00000003000075a7 */ /* 0x0022a400080011ff */
[----:B--2---:R-:W-:Y:S05]  /*9ef0*/  @!P0 NANOSLEEP.SYNCS 0x989680 ;  /* 0x009896800000895d */ /* 0x004fea0003900000 */
[----:B------:R-:W2:Y:S02]  /*9f00*/  @!P0 SYNCS.PHASECHK.TRANS64 P0, [R0+URZ], R3 ;  /* 0x00000003000085a7 */ /* 0x000ea400080010ff */
[----:B--2---:R-:W-:Y:S05]  /*9f10*/  @!P0 BRA `(.L_x_178) ;  /* 0xfffffffc00f08947 */ /* 0x004fea000383ffff */
[----:B------:R-:W-:Y:S05]  /*9f20*/  BRA `(.L_x_179) ;  /* 0xffffff9c00387947 */ /* 0x000fea000383ffff */
.L_x_61:
[----:B------:R-:W-:-:S07]  /*9f30*/  MOV R0, UR4 ;  /* 0x0000000400007c02 */ /* 0x000fce0008000f00 */
.L_x_180:
[----:B-1----:R1:W2:Y:S02]  /*9f40*/  SYNCS.PHASECHK.TRANS64.TRYWAIT P0, [R0+URZ], R3 ;  /* 0x00000003000075a7 */ /* 0x0022a400080011ff */
[----:B--2---:R-:W-:Y:S05]  /*9f50*/  @!P0 NANOSLEEP.SYNCS 0x989680 ;  /* 0x009896800000895d */ /* 0x004fea0003900000 */
[----:B------:R-:W2:Y:S02]  /*9f60*/  @!P0 SYNCS.PHASECHK.TRANS64 P0, [R0+URZ], R3 ;  /* 0x00000003000085a7 */ /* 0x000ea400080010ff */
[----:B--2---:R-:W-:Y:S05]  /*9f70*/  @!P0 BRA `(.L_x_180) ;  /* 0xfffffffc00f08947 */ /* 0x004fea000383ffff */
[----:B------:R-:W-:Y:S05]  /*9f80*/  BRA `(.L_x_181) ;  /* 0xffffff9c00447947 */ /* 0x000fea000383ffff */
.L_x_62:
[----:B------:R-:W-:-:S07]  /*9f90*/  MOV R0, UR4 ;  /* 0x0000000400007c02 */ /* 0x000fce0008000f00 */
.L_x_182:
[----:B-1----:R1:W2:Y:S02]  /*9fa0*/  SYNCS.PHASECHK.TRANS64.TRYWAIT P0, [R0+URZ], R3 ;  /* 0x00000003000075a7 */ /* 0x0022a400080011ff */
[----:B--2---:R-:W-:Y:S05]  /*9fb0*/  @!P0 NANOSLEEP.SYNCS 0x989680 ;  /* 0x009896800000895d */ /* 0x004fea0003900000 */
[----:B------:R-:W2:Y:S02]  /*9fc0*/  @!P0 SYNCS.PHASECHK.TRANS64 P0, [R0+URZ], R3 ;  /* 0x00000003000085a7 */ /* 0x000ea400080010ff */
[----:B--2---:R-:W-:Y:S05]  /*9fd0*/  @!P0 BRA `(.L_x_182) ;  /* 0xfffffffc00f08947 */ /* 0x004fea000383ffff */
[----:B------:R-:W-:Y:S05]  /*9fe0*/  BRA `(.L_x_183) ;  /* 0xffffff9c00507947 */ /* 0x000fea000383ffff */
.L_x_63:
[----:B------:R-:W-:-:S07]  /*9ff0*/  MOV R0, UR4 ;  /* 0x0000000400007c02 */ /* 0x000fce0008000f00 */
.L_x_184:
[----:B-1----:R1:W2:Y:S02]  /*a000*/  SYNCS.PHASECHK.TRANS64.TRYWAIT P0, [R0+URZ], R3 ;  /* 0x00000003000075a7 */ /* 0x0022a400080011ff */
[----:B--2---:R-:W-:Y:S05]  /*a010*/  @!P0 NANOSLEEP.SYNCS 0x989680 ;  /* 0x009896800000895d */ /* 0x004fea0003900000 */
[----:B------:R-:W2:Y:S02]  /*a020*/  @!P0 SYNCS.PHASECHK.TRANS64 P0, [R0+URZ], R3 ;  /* 0x00000003000085a7 */ /* 0x000ea400080010ff */
[----:B--2---:R-:W-:Y:S05]  /*a030*/  @!P0 BRA `(.L_x_184) ;  /* 0xfffffffc00f08947 */ /* 0x004fea000383ffff */
[----:B------:R-:W-:Y:S05]  /*a040*/  BRA `(.L_x_185) ;  /* 0xffffff9c005c7947 */ /* 0x000fea000383ffff */
.L_x_64:
[----:B------:R-:W-:-:S07]  /*a050*/  MOV R0, UR4 ;  /* 0x0000000400007c02 */ /* 0x000fce0008000f00 */
.L_x_186:
[----:B-1----:R1:W2:Y:S02]  /*a060*/  SYNCS.PHASECHK.TRANS64.TRYWAIT P0, [R0+URZ], R3 ;  /* 0x00000003000075a7 */ /* 0x0022a400080011ff */
[----:B--2---:R-:W-:Y:S05]  /*a070*/  @!P0 NANOSLEEP.SYNCS 0x989680 ;  /* 0x009896800000895d */ /* 0x004fea0003900000 */
[----:B------:R-:W2:Y:S02]  /*a080*/  @!P0 SYNCS.PHASECHK.TRANS64 P0, [R0+URZ], R3 ;  /* 0x00000003000085a7 */ /* 0x000ea400080010ff */
[----:B--2---:R-:W-:Y:S05]  /*a090*/  @!P0 BRA `(.L_x_186) ;  /* 0xfffffffc00f08947 */ /* 0x004fea000383ffff */
[----:B------:R-:W-:Y:S05]  /*a0a0*/  BRA `(.L_x_187) ;  /* 0xffffff9c00687947 */ /* 0x000fea000383ffff */
.L_x_65:
[----:B------:R-:W-:-:S07]  /*a0b0*/  MOV R0, UR4 ;  /* 0x0000000400007c02 */ /* 0x000fce0008000f00 */
.L_x_188:
[----:B-1----:R1:W2:Y:S02]  /*a0c0*/  SYNCS.PHASECHK.TRANS64.TRYWAIT P0, [R0+URZ], R3 ;  /* 0x00000003000075a7 */ /* 0x0022a400080011ff */
[----:B--2---:R-:W-:Y:S05]  /*a0d0*/  @!P0 NANOSLEEP.SYNCS 0x989680 ;  /* 0x009896800000895d */ /* 0x004fea0003900000 */
[----:B------:R-:W2:Y:S02]  /*a0e0*/  @!P0 SYNCS.PHASECHK.TRANS64 P0, [R0+URZ], R3 ;  /* 0x00000003000085a7 */ /* 0x000ea400080010ff */
[----:B--2---:R-:W-:Y:S05]  /*a0f0*/  @!P0 BRA `(.L_x_188) ;  /* 0xfffffffc00f08947 */ /* 0x004fea000383ffff */
[----:B------:R-:W-:Y:S05]  /*a100*/  BRA `(.L_x_189) ;  /* 0xffffff9c00747947 */ /* 0x000fea000383ffff */
.L_x_66:
[----:B------:R-:W-:-:S07]  /*a110*/  MOV R0, UR4 ;  /* 0x0000000400007c02 */ /* 0x000fce0008000f00 */
.L_x_190:
[----:B-1----:R1:W2:Y:S02]  /*a120*/  SYNCS.PHASECHK.TRANS64.TRYWAIT P0, [R0+URZ], R3 ;  /* 0x00000003000075a7 */ /* 0x0022a400080011ff */
[----:B--2---:R-:W-:Y:S05]  /*a130*/  @!P0 NANOSLEEP.SYNCS 0x989680 ;  /* 0x009896800000895d */ /* 0x004fea0003900000 */
[----:B------:R-:W2:Y:S02]  /*a140*/  @!P0 SYNCS.PHASECHK.TRANS64 P0, [R0+URZ], R3 ;  /* 0x00000003000085a7 */ /* 0x000ea400080010ff */
[----:B--2---:R-:W-:Y:S05]  /*a150*/  @!P0 BRA `(.L_x_190) ;  /* 0xfffffffc00f08947 */ /* 0x004fea000383ffff */
[----:B------:R-:W-:Y:S05]  /*a160*/  BRA `(.L_x_191) ;  /* 0xffffff9c00807947 */ /* 0x000fea000383ffff */
.L_x_67:
[----:B------:R-:W-:-:S07]  /*a170*/  MOV R0, UR4 ;  /* 0x0000000400007c02 */ /* 0x000fce0008000f00 */
.L_x_192:
[----:B-1----:R1:W2:Y:S02]  /*a180*/  SYNCS.PHASECHK.TRANS64.TRYWAIT P0, [R0+URZ], R3 ;  /* 0x00000003000075a7 */ /* 0x0022a400080011ff */
[----:B--2---:R-:W-:Y:S05]  /*a190*/  @!P0 NANOSLEEP.SYNCS 0x989680 ;  /* 0x009896800000895d */ /* 0x004fea0003900000 */
[----:B------:R-:W2:Y:S02]  /*a1a0*/  @!P0 SYNCS.PHASECHK.TRANS64 P0, [R0+URZ], R3 ;  /* 0x00000003000085a7 */ /* 0x000ea400080010ff */
[----:B--2---:R-:W-:Y:S05]  /*a1b0*/  @!P0 BRA `(.L_x_192) ;  /* 0xfffffffc00f08947 */ /* 0x004fea000383ffff */
[----:B------:R-:W-:Y:S05]  /*a1c0*/  BRA `(.L_x_193) ;  /* 0xffffff9c008c7947 */ /* 0x000fea000383ffff */
.L_x_68:
[----:B------:R-:W-:-:S07]  /*a1d0*/  MOV R0, UR4 ;  /* 0x0000000400007c02 */ /* 0x000fce0008000f00 */
.L_x_194:
[----:B-1----:R1:W2:Y:S02]  /*a1e0*/  SYNCS.PHASECHK.TRANS64.TRYWAIT P0, [R0+URZ], R3 ;  /* 0x00000003000075a7 */ /* 0x0022a400080011ff */
[----:B--2---:R-:W-:Y:S05]  /*a1f0*/  @!P0 NANOSLEEP.SYNCS 0x989680 ;  /* 0x009896800000895d */ /* 0x004fea0003900000 */
[----:B------:R-:W2:Y:S02]  /*a200*/  @!P0 SYNCS.PHASECHK.TRANS64 P0, [R0+URZ], R3 ;  /* 0x00000003000085a7 */ /* 0x000ea400080010ff */
[----:B--2---:R-:W-:Y:S05]  /*a210*/  @!P0 BRA `(.L_x_194) ;  /* 0xfffffffc00f08947 */ /* 0x004fea000383ffff */
[----:B------:R-:W-:Y:S05]  /*a220*/  BRA `(.L_x_195) ;  /* 0xffffff9c00987947 */ /* 0x000fea000383ffff */
.L_x_69:
[----:B------:R-:W-:-:S07]  /*a230*/  MOV R0, UR4 ;  /* 0x0000000400007c02 */ /* 0x000fce0008000f00 */
.L_x_196:
[----:B-1----:R1:W2:Y:S02]  /*a240*/  SYNCS.PHASECHK.TRANS64.TRYWAIT P0, [R0+URZ], R3 ;  /* 0x00000003000075a7 */ /* 0x0022a400080011ff */
[----:B--2---:R-:W-:Y:S05]  /*a250*/  @!P0 NANOSLEEP.SYNCS 0x989680 ;  /* 0x009896800000895d */ /* 0x004fea0003900000 */
[----:B------:R-:W2:Y:S02]  /*a260*/  @!P0 SYNCS.PHASECHK.TRANS64 P0, [R0+URZ], R3 ;  /* 0x00000003000085a7 */ /* 0x000ea400080010ff */
[----:B--2---:R-:W-:Y:S05]  /*a270*/  @!P0 BRA `(.L_x_196) ;  /* 0xfffffffc00f08947 */ /* 0x004fea000383ffff */
[----:B------:R-:W-:Y:S05]  /*a280*/  BRA `(.L_x_197) ;  /* 0xffffff9c00a47947 */ /* 0x000fea000383ffff */
.L_x_70:
[----:B------:R-:W-:-:S07]  /*a290*/  MOV R0, UR4 ;  /* 0x0000000400007c02 */ /* 0x000fce0008000f00 */
.L_x_198:
[----:B-1----:R1:W2:Y:S02]  /*a2a0*/  SYNCS.PHASECHK.TRANS64.TRYWAIT P0, [R0+URZ], R3 ;  /* 0x00000003000075a7 */ /* 0x0022a400080011ff */
[----:B--2---:R-:W-:Y:S05]  /*a2b0*/  @!P0 NANOSLEEP.SYNCS 0x989680 ;  /* 0x009896800000895d */ /* 0x004fea0003900000 */
[----:B------:R-:W2:Y:S02]  /*a2c0*/  @!P0 SYNCS.PHASECHK.TRANS64 P0, [R0+URZ], R3 ;  /* 0x00000003000085a7 */ /* 0x000ea400080010ff */
[----:B--2---:R-:W-:Y:S05]  /*a2d0*/  @!P0 BRA `(.L_x_198) ;  /* 0xfffffffc00f08947 */ /* 0x004fea000383ffff */
[----:B------:R-:W-:Y:S05]  /*a2e0*/  BRA `(.L_x_199) ;  /* 0xffffff9c00b07947 */ /* 0x000fea000383ffff */
.L_x_71:
[----:B------:R-:W-:-:S07]  /*a2f0*/  MOV R0, UR4 ;  /* 0x0000000400007c02 */ /* 0x000fce0008000f00 */
.L_x_200:
[----:B-1----:R1:W2:Y:S02]  /*a300*/  SYNCS.PHASECHK.TRANS64.TRYWAIT P0, [R0+URZ], R3 ;  /* 0x00000003000075a7 */ /* 0x0022a400080011ff */
[----:B--2---:R-:W-:Y:S05]  /*a310*/  @!P0 NANOSLEEP.SYNCS 0x989680 ;  /* 0x009896800000895d */ /* 0x004fea0003900000 */
[----:B------:R-:W2:Y:S02]  /*a320*/  @!P0 SYNCS.PHASECHK.TRANS64 P0, [R0+URZ], R3 ;  /* 0x00000003000085a7 */ /* 0x000ea400080010ff */
[----:B--2---:R-:W-:Y:S05]  /*a330*/  @!P0 BRA `(.L_x_200) ;  /* 0xfffffffc00f08947 */ /* 0x004fea000383ffff */
[----:B------:R-:W-:Y:S05]  /*a340*/  BRA `(.L_x_201) ;  /* 0xffffff9c00bc7947 */ /* 0x000fea000383ffff */
.L_x_72:
[----:B------:R-:W-:-:S07]  /*a350*/  MOV R0, UR4 ;  /* 0x0000000400007c02 */ /* 0x000fce0008000f00 */
.L_x_202:
[----:B-1----:R1:W2:Y:S02]  /*a360*/  SYNCS.PHASECHK.TRANS64.TRYWAIT P0, [R0+URZ], R3 ;  /* 0x00000003000075a7 */ /* 0x0022a400080011ff */
[----:B--2---:R-:W-:Y:S05]  /*a370*/  @!P0 NANOSLEEP.SYNCS 0x989680 ;  /* 0x009896800000895d */ /* 0x004fea0003900000 */
[----:B------:R-:W2:Y:S02]  /*a380*/  @!P0 SYNCS.PHASECHK.TRANS64 P0, [R0+URZ], R3 ;  /* 0x00000003000085a7 */ /* 0x000ea400080010ff */
[----:B--2---:R-:W-:Y:S05]  /*a390*/  @!P0 BRA `(.L_x_202) ;  /* 0xfffffffc00f08947 */ /* 0x004fea000383ffff */
[----:B------:R-:W-:Y:S05]  /*a3a0*/  BRA `(.L_x_203) ;  /* 0xffffff9c00c87947 */ /* 0x000fea000383ffff */
.L_x_73:
[----:B------:R-:W-:-:S07]  /*a3b0*/  MOV R0, UR4 ;  /* 0x0000000400007c02 */ /* 0x000fce0008000f00 */
.L_x_204:
[----:B-1----:R1:W2:Y:S02]  /*a3c0*/  SYNCS.PHASECHK.TRANS64.TRYWAIT P0, [R0+URZ], R3 ;  /* 0x00000003000075a7 */ /* 0x0022a400080011ff */
[----:B--2---:R-:W-:Y:S05]  /*a3d0*/  @!P0 NANOSLEEP.SYNCS 0x989680 ;  /* 0x009896800000895d */ /* 0x004fea0003900000 */
[----:B------:R-:W2:Y:S02]  /*a3e0*/  @!P0 SYNCS.PHASECHK.TRANS64 P0, [R0+URZ], R3 ;  /* 0x00000003000085a7 */ /* 0x000ea400080010ff */
[----:B--2---:R-:W-:Y:S05]  /*a3f0*/  @!P0 BRA `(.L_x_204) ;  /* 0xfffffffc00f08947 */ /* 0x004fea000383ffff */
[----:B------:R-:W-:Y:S05]  /*a400*/  BRA `(.L_x_205) ;  /* 0xffffff9c00d47947 */ /* 0x000fea000383ffff */
.L_x_76:
[----:B------:R-:W-:-:S07]  /*a410*/  MOV R4, UR48 ;  /* 0x0000003000047c02 */ /* 0x000fce0008000f00 */
.L_x_206:
[----:B--2---:R2:W3:Y:S02]  /*a420*/  SYNCS.PHASECHK.TRANS64.TRYWAIT P1, [R4+URZ+0x258], R6 ;  /* 0x00025806040075a7 */ /* 0x0044e400080211ff */
[----:B---3--:R-:W-:Y:S05]  /*a430*/  @!P1 NANOSLEEP.SYNCS 0x989680 ;  /* 0x009896800000995d */ /* 0x008fea0003900000 */
[----:B------:R-:W3:Y:S02]  /*a440*/  @!P1 SYNCS.PHASECHK.TRANS64 P1, [R4+URZ+0x258], R6 ;  /* 0x00025806040095a7 */ /* 0x000ee400080210ff */
[----:B---3--:R-:W-:Y:S05]  /*a450*/  @!P1 BRA `(.L_x_206) ;  /* 0xfffffffc00f09947 */ /* 0x008fea000383ffff */
[----:B------:R-:W-:Y:S05]  /*a460*/  BRA `(.L_x_207) ;  /* 0xffffffa000387947 */ /* 0x000fea000383ffff */
.L_x_77:
[----:B--2---:R-:W-:-:S07]  /*a470*/  MOV R4, UR48 ;  /* 0x0000003000047c02 */ /* 0x004fce0008000f00 */
.L_x_208:
[----:B--2---:R2:W3:Y:S02]  /*a480*/  SYNCS.PHASECHK.TRANS64.TRYWAIT P1, [R4+URZ+0x250], R5 ;  /* 0x00025005040075a7 */ /* 0x0044e400080211ff */
[----:B---3--:R-:W-:Y:S05]  /*a490*/  @!P1 NANOSLEEP.SYNCS 0x989680 ;  /* 0x009896800000995d */ /* 0x008fea0003900000 */
[----:B------:R-:W3:Y:S02]  /*a4a0*/  @!P1 SYNCS.PHASECHK.TRANS64 P1, [R4+URZ+0x250], R5 ;  /* 0x00025005040095a7 */ /* 0x000ee400080210ff */
[----:B---3--:R-:W-:Y:S05]  /*a4b0*/  @!P1 BRA `(.L_x_208) ;  /* 0xfffffffc00f09947 */ /* 0x008fea000383ffff */
[----:B------:R-:W-:Y:S05]  /*a4c0*/  BRA `(.L_x_209) ;  /* 0xffffffa000407947 */ /* 0x000fea000383ffff */
.L_x_85:
[----:B------:R-:W-:-:S07]  /*a4d0*/  MOV R0, UR7 ;  /* 0x0000000700007c02 */ /* 0x000fce0008000f00 */
.L_x_210:
[----:B--2---:R2:W3:Y:S02]  /*a4e0*/  SYNCS.PHASECHK.TRANS64.TRYWAIT P0, [R0+URZ+0x250], R4 ;  /* 0x00025004000075a7 */ /* 0x0044e400080011ff */
[----:B---3--:R-:W-:Y:S05]  /*a4f0*/  @!P0 NANOSLEEP.SYNCS 0x989680 ;  /* 0x009896800000895d */ /* 0x008fea0003900000 */
[----:B------:R-:W3:Y:S02]  /*a500*/  @!P0 SYNCS.PHASECHK.TRANS64 P0, [R0+URZ+0x250], R4 ;  /* 0x00025004000085a7 */ /* 0x000ee400080010ff */
[----:B---3--:R-:W-:Y:S05]  /*a510*/  @!P0 BRA `(.L_x_210) ;  /* 0xfffffffc00f08947 */ /* 0x008fea000383ffff */
[----:B------:R-:W-:Y:S05]  /*a520*/  BRA `(.L_x_211) ;  /* 0xffffffa400ac7947 */ /* 0x000fea000383ffff */
.L_x_86:
[----:B------:R-:W-:-:S07]  /*a530*/  MOV R4, UR9 ;  /* 0x0000000900047c02 */ /* 0x000fce0008000f00 */
.L_x_212:
[----:B--2---:R2:W3:Y:S02]  /*a540*/  SYNCS.PHASECHK.TRANS64.TRYWAIT P0, [R4+URZ+0x270], R0 ;  /* 0x00027000040075a7 */ /* 0x0044e400080011ff */
[----:B---3--:R-:W-:Y:S05]  /*a550*/  @!P0 NANOSLEEP.SYNCS 0x989680 ;  /* 0x009896800000895d */ /* 0x008fea0003900000 */
[----:B------:R-:W3:Y:S02]  /*a560*/  @!P0 SYNCS.PHASECHK.TRANS64 P0, [R4+URZ+0x270], R0 ;  /* 0x00027000040085a7 */ /* 0x000ee400080010ff */
[----:B---3--:R-:W-:Y:S05]  /*a570*/  @!P0 BRA `(.L_x_212) ;  /* 0xfffffffc00f08947 */ /* 0x008fea000383ffff */
[----:B------:R-:W-:Y:S05]  /*a580*/  BRA `(.L_x_213) ;  /* 0xffffffa400c87947 */ /* 0x000fea000383ffff */
.L_x_89:
[----:B--2---:R-:W-:Y:S07]  /*a590*/  MOV R0, UR8 ;  /* 0x0000000800007c02 */ /* 0x004fee0008000f00 */
.L_x_214:
[----:B--2---:R2:W3:Y:S02]  /*a5a0*/  SYNCS.PHASECHK.TRANS64.TRYWAIT P0, [R0+URZ], R5 ;  /* 0x00000005000075a7 */ /* 0x0044e400080011ff */
[----:B---3--:R-:W-:Y:S05]  /*a5b0*/  @!P0 NANOSLEEP.SYNCS 0x989680 ;  /* 0x009896800000895d */ /* 0x008fea0003900000 */
[----:B------:R-:W3:Y:S02]  /*a5c0*/  @!P0 SYNCS.PHASECHK.TRANS64 P0, [R0+URZ], R5 ;  /* 0x00000005000085a7 */ /* 0x000ee400080010ff */
[----:B---3--:R-:W-:Y:S05]  /*a5d0*/  @!P0 BRA `(.L_x_214) ;  /* 0xfffffffc00f08947 */ /* 0x008fea000383ffff */
[----:B------:R-:W-:Y:S05]  /*a5e0*/  BRA `(.L_x_88) ;  /* 0xffffffa400f87947 */ /* 0x000fea000383ffff */
.L_x_92:
[----:B------:R-:W-:-:S07]  /*a5f0*/  MOV R0, UR5 ;  /* 0x0000000500007c02 */ /* 0x000fce0008000f00 */
.L_x_215:
[----:B--2---:R2:W4:Y:S02]  /*a600*/  SYNCS.PHASECHK.TRANS64.TRYWAIT P0, [R0+URZ], R3 ;  /* 0x00000003000075a7 */ /* 0x00452400080011ff */
[----:B----4-:R-:W-:Y:S05]  /*a610*/  @!P0 NANOSLEEP.SYNCS 0x989680 ;  /* 0x009896800000895d */ /* 0x010fea0003900000 */
[----:B------:R-:W4:Y:S02]  /*a620*/  @!P0 SYNCS.PHASECHK.TRANS64 P0, [R0+URZ], R3 ;  /* 0x00000003000085a7 */ /* 0x000f2400080010ff */
[----:B----4-:R-:W-:Y:S05]  /*a630*/  @!P0 BRA `(.L_x_215) ;  /* 0xfffffffc00f08947 */ /* 0x010fea000383ffff */
[----:B------:R-:W-:Y:S05]  /*a640*/  BRA `(.L_x_216) ;  /* 0xffffffa8009c7947 */ /* 0x000fea000383ffff */
.L_x_93:
[----:B------:R-:W-:-:S07]  /*a650*/  MOV R0, UR6 ;  /* 0x0000000600007c02 */ /* 0x000fce0008000f00 */
.L_x_217:
[----:B--2---:R2:W4:Y:S02]  /*a660*/  SYNCS.PHASECHK.TRANS64.TRYWAIT P0, [R0+URZ], R3 ;  /* 0x00000003000075a7 */ /* 0x00452400080011ff */
[----:B----4-:R-:W-:Y:S05]  /*a670*/  @!P0 NANOSLEEP.SYNCS 0x989680 ;  /* 0x009896800000895d */ /* 0x010fea0003900000 */
[----:B------:R-:W4:Y:S02]  /*a680*/  @!P0 SYNCS.PHASECHK.TRANS64 P0, [R0+URZ], R3 ;  /* 0x00000003000085a7 */ /* 0x000f2400080010ff */
[----:B----4-:R-:W-:Y:S05]  /*a690*/  @!P0 BRA `(.L_x_217) ;  /* 0xfffffffc00f08947 */ /* 0x010fea000383ffff */
[----:B------:R-:W-:Y:S05]  /*a6a0*/  BRA `(.L_x_218) ;  /* 0xffffffa800a87947 */ /* 0x000fea000383ffff */
.L_x_98:
[----:B------:R-:W-:Y:S07]  /*a6b0*/  MOV R9, UR17 ;  /* 0x0000001100097c02 */ /* 0x000fee0008000f00 */
.L_x_219:
[----:B--2---:R2:W3:Y:S02]  /*a6c0*/  SYNCS.PHASECHK.TRANS64.TRYWAIT P2, [R9+URZ+0x250], R2 ;  /* 0x00025002090075a7 */ /* 0x0044e400080411ff */
[----:B---3--:R-:W-:Y:S05]  /*a6d0*/  @!P2 NANOSLEEP.SYNCS 0x989680 ;  /* 0x009896800000a95d */ /* 0x008fea0003900000 */
[----:B------:R-:W3:Y:S02]  /*a6e0*/  @!P2 SYNCS.PHASECHK.TRANS64 P2, [R9+URZ+0x250], R2 ;  /* 0x000250020900a5a7 */ /* 0x000ee400080410ff */
[----:B---3--:R-:W-:Y:S05]  /*a6f0*/  @!P2 BRA `(.L_x_219) ;  /* 0xfffffffc00f0a947 */ /* 0x008fea000383ffff */
[----:B------:R-:W-:Y:S05]  /*a700*/  BRA `(.L_x_220) ;  /* 0xffffffb000a07947 */ /* 0x000fea000383ffff */
.L_x_101:
[----:B------:R-:W-:Y:S07]  /*a710*/  MOV R0, UR17 ;  /* 0x0000001100007c02 */ /* 0x000fee0008000f00 */
.L_x_221:
[----:B--2---:R2:W3:Y:S02]  /*a720*/  SYNCS.PHASECHK.TRANS64.TRYWAIT P0, [R0+URZ+0x248], R2 ;  /* 0x00024802000075a7 */ /* 0x0044e400080011ff */
[----:B---3--:R-:W-:Y:S05]  /*a730*/  @!P0 NANOSLEEP.SYNCS 0x989680 ;  /* 0x009896800000895d */ /* 0x008fea0003900000 */
[----:B------:R-:W3:Y:S02]  /*a740*/  @!P0 SYNCS.PHASECHK.TRANS64 P0, [R0+URZ+0x248], R2 ;  /* 0x00024802000085a7 */ /* 0x000ee400080010ff */
[----:B---3--:R-:W-:Y:S05]  /*a750*/  @!P0 BRA `(.L_x_221) ;  /* 0xfffffffc00f08947 */ /* 0x008fea000383ffff */
[----:B------:R-:W-:Y:S05]  /*a760*/  BRA `(.L_x_100) ;  /* 0xffffffb400b07947 */ /* 0x000fea000383ffff */
.L_x_104:
[----:B------:R-:W-:Y:S07]  /*a770*/  MOV R0, UR17 ;  /* 0x0000001100007c02 */ /* 0x000fee0008000f00 */
.L_x_222:
[----:B--2---:R2:W3:Y:S02]  /*a780*/  SYNCS.PHASECHK.TRANS64.TRYWAIT P0, [R0+URZ+0x230], R14 ;  /* 0x0002300e000075a7 */ /* 0x0044e400080011ff */
[----:B---3--:R-:W-:Y:S05]  /*a790*/  @!P0 NANOSLEEP.SYNCS 0x989680 ;  /* 0x009896800000895d */ /* 0x008fea0003900000 */
[----:B------:R-:W3:Y:S02]  /*a7a0*/  @!P0 SYNCS.PHASECHK.TRANS64 P0, [R0+URZ+0x230], R14 ;  /* 0x0002300e000085a7 */ /* 0x000ee400080010ff */
[----:B---3--:R-:W-:Y:S05]  /*a7b0*/  @!P0 BRA `(.L_x_222) ;  /* 0xfffffffc00f08947 */ /* 0x008fea000383ffff */
[----:B------:R-:W-:Y:S05]  /*a7c0*/  BRA `(.L_x_223) ;  /* 0xffffffb800787947 */ /* 0x000fea000383ffff */
.L_x_105:
[----:B------:R-:W-:Y:S07]  /*a7d0*/  MOV R0, UR17 ;  /* 0x0000001100007c02 */ /* 0x000fee0008000f00 */
.L_x_224:
[----:B-1----:R1:W2:Y:S02]  /*a7e0*/  SYNCS.PHASECHK.TRANS64.TRYWAIT P0, [R0+URZ+0x238], R14 ;  /* 0x0002380e000075a7 */ /* 0x0022a400080011ff */
[----:B--2---:R-:W-:Y:S05]  /*a7f0*/  @!P0 NANOSLEEP.SYNCS 0x989680 ;  /* 0x009896800000895d */ /* 0x004fea0003900000 */
[----:B------:R-:W2:Y:S02]  /*a800*/  @!P0 SYNCS.PHASECHK.TRANS64 P0, [R0+URZ+0x238], R14 ;  /* 0x0002380e000085a7 */ /* 0x000ea400080010ff */
[----:B--2---:R-:W-:Y:S05]  /*a810*/  @!P0 BRA `(.L_x_224) ;  /* 0xfffffffc00f08947 */ /* 0x004fea000383ffff */
[----:B------:R-:W-:Y:S05]  /*a820*/  BRA `(.L_x_225) ;  /* 0xffffffb800f47947 */ /* 0x000fea000383ffff */
.L_x_107:
[----:B------:R-:W-:-:S07]  /*a830*/  MOV R0, UR17 ;  /* 0x0000001100007c02 */ /* 0x000fce0008000f00 */
.L_x_226:
[----:B-1----:R1:W3:Y:S02]  /*a840*/  SYNCS.PHASECHK.TRANS64.TRYWAIT P0, [R0+URZ+0x230], R2 ;  /* 0x00023002000075a7 */ /* 0x0022e400080011ff */
[----:B---3--:R-:W-:Y:S05]  /*a850*/  @!P0 NANOSLEEP.SYNCS 0x989680 ;  /* 0x009896800000895d */ /* 0x008fea0003900000 */
[----:B------:R-:W3:Y:S02]  /*a860*/  @!P0 SYNCS.PHASECHK.TRANS64 P0, [R0+URZ+0x230], R2 ;  /* 0x00023002000085a7 */ /* 0x000ee400080010ff */
[----:B---3--:R-:W-:Y:S05]  /*a870*/  @!P0 BRA `(.L_x_226) ;  /* 0xfffffffc00f08947 */ /* 0x008fea000383ffff */
[----:B------:R-:W-:Y:S05]  /*a880*/  BRA `(.L_x_227) ;  /* 0xffffffbc004c7947 */ /* 0x000fea000383ffff */
.L_x_109:
[----:B------:R-:W-:Y:S07]  /*a890*/  MOV R0, UR52 ;  /* 0x0000003400007c02 */ /* 0x000fee0008000f00 */
.L_x_228:
[----:B-1----:R1:W2:Y:S02]  /*a8a0*/  SYNCS.PHASECHK.TRANS64.TRYWAIT P0, [R0+URZ+0x250], R2 ;  /* 0x00025002000075a7 */ /* 0x0022a400080011ff */
[----:B--2---:R-:W-:Y:S05]  /*a8b0*/  @!P0 NANOSLEEP.SYNCS 0x989680 ;  /* 0x009896800000895d */ /* 0x004fea0003900000 */
[----:B------:R-:W2:Y:S02]  /*a8c0*/  @!P0 SYNCS.PHASECHK.TRANS64 P0, [R0+URZ+0x250], R2 ;  /* 0x00025002000085a7 */ /* 0x000ea400080010ff */
[----:B--2---:R-:W-:Y:S05]  /*a8d0*/  @!P0 BRA `(.L_x_228) ;  /* 0xfffffffc00f08947 */ /* 0x004fea000383ffff */
[----:B------:R-:W-:Y:S05]  /*a8e0*/  BRA `(.L_x_229) ;  /* 0xffffffc000287947 */ /* 0x000fea000383ffff */
.L_x_120:
[----:B---3--:R3:W1:Y:S02]  /*a8f0*/  SYNCS.PHASECHK.TRANS64.TRYWAIT P1, [R0+URZ+0x220], R5 ;  /* 0x00022005000075a7 */ /* 0x00866400080211ff */
[----:B-1----:R-:W-:Y:S05]  /*a900*/  @!P1 NANOSLEEP.SYNCS 0x989680 ;  /* 0x009896800000995d */ /* 0x002fea0003900000 */
[----:B------:R-:W1:Y:S02]  /*a910*/  @!P1 SYNCS.PHASECHK.TRANS64 P1, [R0+URZ+0x220], R5 ;  /* 0x00022005000095a7 */ /* 0x000e6400080210ff */
[----:B-1----:R-:W-:Y:S05]  /*a920*/  @!P1 BRA `(.L_x_120) ;  /* 0xfffffffc00f09947 */ /* 0x002fea000383ffff */
[----:B------:R-:W-:Y:S05]  /*a930*/  BRA `(.L_x_119) ;  /* 0xffffffd000987947 */ /* 0x000fea000383ffff */
.L_x_122:
[----:B---3--:R3:W4:Y:S02]  /*a940*/  SYNCS.PHASECHK.TRANS64.TRYWAIT P0, [R116+URZ+0x260], R3 ;  /* 0x00026003740075a7 */ /* 0x00872400080011ff */
[----:B----4-:R-:W-:Y:S05]  /*a950*/  @!P0 NANOSLEEP.SYNCS 0x989680 ;  /* 0x009896800000895d */ /* 0x010fea0003900000 */
[----:B------:R-:W4:Y:S02]  /*a960*/  @!P0 SYNCS.PHASECHK.TRANS64 P0, [R116+URZ+0x260], R3 ;  /* 0x00026003740085a7 */ /* 0x000f2400080010ff */
[----:B----4-:R-:W-:Y:S05]  /*a970*/  @!P0 BRA `(.L_x_122) ;  /* 0xfffffffc00f08947 */ /* 0x010fea000383ffff */
[----:B------:R-:W-:Y:S05]  /*a980*/  BRA `(.L_x_121) ;  /* 0xffffffd000e87947 */ /* 0x000fea000383ffff */
.L_x_131:
[----:B---3--:R3:W4:Y:S02]  /*a990*/  SYNCS.PHASECHK.TRANS64.TRYWAIT P0, [R2+URZ+0x220], R0 ;  /* 0x00022000020075a7 */ /* 0x00872400080011ff */
[----:B----4-:R-:W-:Y:S05]  /*a9a0*/  @!P0 NANOSLEEP.SYNCS 0x989680 ;  /* 0x009896800000895d */ /* 0x010fea0003900000 */
[----:B------:R-:W4:Y:S02]  /*a9b0*/  @!P0 SYNCS.PHASECHK.TRANS64 P0, [R2+URZ+0x220], R0 ;  /* 0x00022000020085a7 */ /* 0x000f2400080010ff */
[----:B----4-:R-:W-:Y:S05]  /*a9c0*/  @!P0 BRA `(.L_x_131) ;  /* 0xfffffffc00f08947 */ /* 0x010fea000383ffff */
[----:B------:R-:W-:Y:S05]  /*a9d0*/  BRA `(.L_x_130) ;  /* 0xffffffdc00e47947 */ /* 0x000fea000383ffff */
        .weak           $__internal_0_$__cuda_sm10x_tcgen05_guardrail_trap_col_being_dealloced_not_returned_by_alloc
        .type           $__internal_0_$__cuda_sm10x_tcgen05_guardrail_trap_col_being_dealloced_not_returned_by_alloc,@function
        .size           $__internal_0_$__cuda_sm10x_tcgen05_guardrail_trap_col_being_dealloced_not_returned_by_alloc,($__internal_1_$__cuda_sm10x_tcgen05_guardrail_trap_phase_invalid_during_alloc - $__internal_0_$__cuda_sm10x_tcgen05_guardrail_trap_col_being_dealloced_not_returned_by_alloc)
$__internal_0_$__cuda_sm10x_tcgen05_guardrail_trap_col_being_dealloced_not_returned_by_alloc:
[----:B------:R-:W-:Y:S05]  /*a9e0*/  BPT.TRAP 0x1 ;  /* 0x000000040000795c */ /* 0x000fea0000300000 */
[----:B------:R-:W-:-:S04]  /*a9f0*/  HFMA2 R3, -RZ, RZ, 0, 0 ;  /* 0x00000000ff037431 */ /* 0x000fc800000001ff */
[----:B------:R-:W-:Y:S05]  /*aa00*/  RET.REL.NODEC R2 `(_ZN7cutlass13device_kernelINS_4conv6kernel13ConvUniversalINS1_16ConvProblemShapeILNS1_8OperatorE2ELi3EEENS1_10collective14CollectiveConvINS1_47MainloopSm100TmaUmmaWarpSpecializedImplicitGemmILS5_2ELi34ELi3ELi1ELi2EN4cute5tupleIJNSA_1CILi2EEENSC_ILi1EEESE_EEEEENSB_IJNSC_ILi64EEENSB_IJNSC_ILi128EEEEEENSB_IJNSC_ILi32EEEEEEEEENS_12float_e4m3_tESN_NSA_8TiledMMAINSA_8MMA_AtomIJNSA_10MMA_TraitsINSA_19SM100_MMA_F8F6F4_SSEJSN_SN_fSH_SI_NSA_17integral_constantINSA_4UMMA5MajorELSU_1EEESV_NSS_INST_7ScaleInELSW_0EEESX_EEEEEENSA_6LayoutINSB_IJSE_SE_SE_EEENSB_IJNSC_ILi0EEES12_S12_EEEEENSB_IJNSA_10UnderscoreES15_S15_EEEEENS7_6detail27Sm100ImplicitGemmTileTraitsINSA_13SM90_TMA_LOADENSA_14ComposedLayoutINSA_7SwizzleILi2ELi4ELi3EEENSA_18smem_ptr_flag_bitsILi8EEENS10_INSB_IJSH_NSC_ILi8EEEEEENSB_IJSE_SH_EEEEEEEvEENS19_INSA_30SM90_TMA_LOAD_IM2COL_MULTICASTENS1B_INS1C_ILi3ELi4ELi3EEES1F_NS10_INSB_IJSI_S1G_EEENSB_IJSE_SI_EEEEEEEvEEEENS_8epilogue10collective18CollectiveEpilogueINS1U_23Sm100TmaWarpSpecializedILi2ELi2ELi32ELb0ELb0EEEJSM_NSB_IJNS10_ISH_SE_EES1Z_EEESN_NSB_IJlNSB_IJSE_lllEEES12_EEESN_S22_NS1U_6fusion15FusionCallbacksIS1Y_NS23_17LinearCombinationISN_fSN_fLNS_15FloatRoundStyleE2EEESM_S20_JEEENSA_5SM1004TMEM4LOAD26SM100_TMEM_LOAD_16dp32b32xES1A_NS1B_IS1D_S1F_NS10_INSB_IJS1G_SH_EEENSB_IJSH_SE_EEEEEEENSA_39AutoVectorizingCopyWithAssumedAlignmentILi128EEENSA_14SM90_TMA_STOREES2G_S2I_S2I_EEEvvEEEEvNT_6ParamsE) ;  /* 0xffffff54027c7950 */ /* 0x000fea0003c3ffff */
        .weak           $__internal_1_$__cuda_sm10x_tcgen05_guardrail_trap_phase_invalid_during_alloc
        .type           $__internal_1_$__cuda_sm10x_tcgen05_guardrail_trap_phase_invalid_during_alloc,@function
        .size           $__internal_1_$__cuda_sm10x_tcgen05_guardrail_trap_phase_invalid_during_alloc,($__internal_2_$__cuda_sm10x_tcgen05_guardrail_trap_unallocated_columns_being_dealloced - $__internal_1_$__cuda_sm10x_tcgen05_guardrail_trap_phase_invalid_during_alloc)
$__internal_1_$__cuda_sm10x_tcgen05_guardrail_trap_phase_invalid_during_alloc:
[----:B------:R-:W-:Y:S05]  /*aa10*/  BPT.TRAP 0x1 ;  /* 0x000000040000795c */ /* 0x000fea0000300000 */
[----:B------:R-:W-:-:S04]  /*aa20*/  MOV R3, 0x0 ;  /* 0x0000000000037802 */ /* 0x000fc80000000f00 */
[----:B------:R-:W-:Y:S05]  /*aa30*/  RET.REL.NODEC R2 `(_ZN7cutlass13device_kernelINS_4conv6kernel13ConvUniversalINS1_16ConvProblemShapeILNS1_8OperatorE2ELi3EEENS1_10collective14CollectiveConvINS1_47MainloopSm100TmaUmmaWarpSpecializedImplicitGemmILS5_2ELi34ELi3ELi1ELi2EN4cute5tupleIJNSA_1CILi2EEENSC_ILi1EEESE_EEEEENSB_IJNSC_ILi64EEENSB_IJNSC_ILi128EEEEEENSB_IJNSC_ILi32EEEEEEEEENS_12float_e4m3_tESN_NSA_8TiledMMAINSA_8MMA_AtomIJNSA_10MMA_TraitsINSA_19SM100_MMA_F8F6F4_SSEJSN_SN_fSH_SI_NSA_17integral_constantINSA_4UMMA5MajorELSU_1EEESV_NSS_INST_7ScaleInELSW_0EEESX_EEEEEENSA_6LayoutINSB_IJSE_SE_SE_EEENSB_IJNSC_ILi0EEES12_S12_EEEEENSB_IJNSA_10UnderscoreES15_S15_EEEEENS7_6detail27Sm100ImplicitGemmTileTraitsINSA_13SM90_TMA_LOADENSA_14ComposedLayoutINSA_7SwizzleILi2ELi4ELi3EEENSA_18smem_ptr_flag_bitsILi8EEENS10_INSB_IJSH_NSC_ILi8EEEEEENSB_IJSE_SH_EEEEEEEvEENS19_INSA_30SM90_TMA_LOAD_IM2COL_MULTICASTENS1B_INS1C_ILi3ELi4ELi3EEES1F_NS10_INSB_IJSI_S1G_EEENSB_IJSE_SI_EEEEEEEvEEEENS_8epilogue10collective18CollectiveEpilogueINS1U_23Sm100TmaWarpSpecializedILi2ELi2ELi32ELb0ELb0EEEJSM_NSB_IJNS10_ISH_SE_EES1Z_EEESN_NSB_IJlNSB_IJSE_lllEEES12_EEESN_S22_NS1U_6fusion15FusionCallbacksIS1Y_NS23_17LinearCombinationISN_fSN_fLNS_15FloatRoundStyleE2EEESM_S20_JEEENSA_5SM1004TMEM4LOAD26SM100_TMEM_LOAD_16dp32b32xES1A_NS1B_IS1D_S1F_NS10_INSB_IJS1G_SH_EEENSB_IJSH_SE_EEEEEEENSA_39AutoVectorizingCopyWithAssumedAlignmentILi128EEENSA_14SM90_TMA_STOREES2G_S2I_S2I_EEEvvEEEEvNT_6ParamsE) ;  /* 0xffffff5402707950 */ /* 0x000fea0003c3ffff */
        .weak           $__internal_2_$__cuda_sm10x_tcgen05_guardrail_trap_unallocated_columns_being_dealloced
        .type           $__internal_2_$__cuda_sm10x_tcgen05_guardrail_trap_unallocated_columns_being_dealloced,@function
        .size           $__internal_2_$__cuda_sm10x_tcgen05_guardrail_trap_unallocated_columns_being_dealloced,(.L_x_231 - $__internal_2_$__cuda_sm10x_tcgen05_guardrail_trap_unallocated_columns_being_dealloced)
$__internal_2_$__cuda_sm10x_tcgen05_guardrail_trap_unallocated_columns_being_dealloced:
[----:B------:R-:W-:Y:S05]  /*aa40*/  BPT.TRAP 0x1 ;  /* 0x000000040000795c */ /* 0x000fea0000300000 */
[----:B------:R-:W-:-:S04]  /*aa50*/  HFMA2 R3, -RZ, RZ, 0, 0 ;  /* 0x00000000ff037431 */ /* 0x000fc800000001ff */
[----:B------:R-:W-:Y:S05]  /*aa60*/  RET.REL.NODEC R2 `(_ZN7cutlass13device_kernelINS_4conv6kernel13ConvUniversalINS1_16ConvProblemShapeILNS1_8OperatorE2ELi3EEENS1_10collective14CollectiveConvINS1_47MainloopSm100TmaUmmaWarpSpecializedImplicitGemmILS5_2ELi34ELi3ELi1ELi2EN4cute5tupleIJNSA_1CILi2EEENSC_ILi1EEESE_EEEEENSB_IJNSC_ILi64EEENSB_IJNSC_ILi128EEEEEENSB_IJNSC_ILi32EEEEEEEEENS_12float_e4m3_tESN_NSA_8TiledMMAINSA_8MMA_AtomIJNSA_10MMA_TraitsINSA_19SM100_MMA_F8F6F4_SSEJSN_SN_fSH_SI_NSA_17integral_constantINSA_4UMMA5MajorELSU_1EEESV_NSS_INST_7ScaleInELSW_0EEESX_EEEEEENSA_6LayoutINSB_IJSE_SE_SE_EEENSB_IJNSC_ILi0EEES12_S12_EEEEENSB_IJNSA_10UnderscoreES15_S15_EEEEENS7_6detail27Sm100ImplicitGemmTileTraitsINSA_13SM90_TMA_LOADENSA_14ComposedLayoutINSA_7SwizzleILi2ELi4ELi3EEENSA_18smem_ptr_flag_bitsILi8EEENS10_INSB_IJSH_NSC_ILi8EEEEEENSB_IJSE_SH_EEEEEEEvEENS19_INSA_30SM90_TMA_LOAD_IM2COL_MULTICASTENS1B_INS1C_ILi3ELi4ELi3EEES1F_NS10_INSB_IJSI_S1G_EEENSB_IJSE_SI_EEEEEEEvEEEENS_8epilogue10collective18CollectiveEpilogueINS1U_23Sm100TmaWarpSpecializedILi2ELi2ELi32ELb0ELb0EEEJSM_NSB_IJNS10_ISH_SE_EES1Z_EEESN_NSB_IJlNSB_IJSE_lllEEES12_EEESN_S22_NS1U_6fusion15FusionCallbacksIS1Y_NS23_17LinearCombinationISN_fSN_fLNS_15FloatRoundStyleE2EEESM_S20_JEEENSA_5SM1004TMEM4LOAD26SM100_TMEM_LOAD_16dp32b32xES1A_NS1B_IS1D_S1F_NS10_INSB_IJS1G_SH_EEENSB_IJSH_SE_EEEEEEENSA_39AutoVectorizingCopyWithAssumedAlignmentILi128EEENSA_14SM90_TMA_STOREES2G_S2I_S2I_EEEvvEEEEvNT_6ParamsE) ;  /* 0xffffff5402647950 */ /* 0x000fea0003c3ffff */
.L_x_230:
[----:B------:R-:W-:-:S00]  /*aa70*/  BRA `(.L_x_230) ;  /* 0xfffffffc00fc7947 */ /* 0x000fc0000383ffff */
[----:B------:R-:W-:-:S00]  /*aa80*/  NOP ;  /* 0x0000000000007918 */ /* 0x000fc00000000000 */
[----:B------:R-:W-:-:S00]  /*aa90*/  NOP ;  /* 0x0000000000007918 */ /* 0x000fc00000000000 */
[----:B------:R-:W-:-:S00]  /*aaa0*/  NOP ;  /* 0x0000000000007918 */ /* 0x000fc00000000000 */
[----:B------:R-:W-:-:S00]  /*aab0*/  NOP ;  /* 0x0000000000007918 */ /* 0x000fc00000000000 */
[----:B------:R-:W-:-:S00]  /*aac0*/  NOP ;  /* 0x0000000000007918 */ /* 0x000fc00000000000 */
[----:B------:R-:W-:-:S00]  /*aad0*/  NOP ;  /* 0x0000000000007918 */ /* 0x000fc00000000000 */
[----:B------:R-:W-:-:S00]  /*aae0*/  NOP ;  /* 0x0000000000007918 */ /* 0x000fc00000000000 */
[----:B------:R-:W-:-:S00]  /*aaf0*/  NOP ;  /* 0x0000000000007918 */ /* 0x000fc00000000000 */
.L_x_231:


//--------------------- .nv.global.init           --------------------------
	.section	.nv.global.init,"aw",@progbits
.nv.global.init:
	.type		$str$29,@object
	.size		$str$29,($str$30 - $str$29)
$str$29:
        /*0000*/ 	.byte	0x28, 0x61, 0x64, 0x64, 0x72, 0x65, 0x73, 0x73, 0x20, 0x26, 0x20, 0x6d, 0x61, 0x73, 0x6b, 0x29
        /*0010*/ 	.byte	0x20, 0x3d, 0x3d, 0x20, 0x30, 0x00
	.type		$str$30,@object
	.size		$str$30,($str$28 - $str$30)
$str$30:
        /*0016*/ 	.byte	0x2f, 0x74, 0x6d, 0x70, 0x2f, 0x63, 0x75, 0x74, 0x6c, 0x61, 0x73, 0x73, 0x5f, 0x73, 0x77, 0x65
        /*0026*/ 	.byte	0x65, 0x70, 0x5f, 0x73, 0x72, 0x63, 0x2f, 0x69, 0x6e, 0x63, 0x6c, 0x75, 0x64, 0x65, 0x2f, 0x63
        /*0036*/ 	.byte	0x75, 0x74, 0x65, 0x2f, 0x70, 0x6f, 0x69, 0x6e, 0x74, 0x65, 0x72, 0x5f, 0x66, 0x6c, 0x61, 0x67
        /*0046*/ 	.byte	0x67, 0x65, 0x64, 0x2e, 0x68, 0x70, 0x70, 0x00
	.type		$str$28,@object
	.size		$str$28,($str$27 - $str$28)
$str$28:
        /*004e*/ 	.byte	0x2f, 0x74, 0x6d, 0x70, 0x2f, 0x63, 0x75, 0x74, 0x6c, 0x61, 0x73, 0x73, 0x5f, 0x73, 0x77, 0x65
        /*005e*/ 	.byte	0x65, 0x70, 0x5f, 0x73, 0x72, 0x63, 0x2f, 0x69, 0x6e, 0x63, 0x6c, 0x75, 0x64, 0x65, 0x2f, 0x63
        /*006e*/ 	.byte	0x75, 0x74, 0x65, 0x2f, 0x61, 0x74, 0x6f, 0x6d, 0x2f, 0x63, 0x6f, 0x70, 0x79, 0x5f, 0x74, 0x72
        /*007e*/ 	.byte	0x61, 0x69, 0x74, 0x73, 0x5f, 0x73, 0x6d, 0x31, 0x30, 0x30, 0x2e, 0x68, 0x70, 0x70, 0x00
	.type		$str$27,@object
	.size		$str$27,(__unnamed_1 - $str$27)
$str$27:
        /*008d*/ 	.byte	0x28, 0x28, 0x75, 0x69, 0x6e, 0x74, 0x33, 0x32, 0x5f, 0x74, 0x28, 0x74, 0x68, 0x72, 0x65, 0x61
        /*009d*/ 	.byte	0x64, 0x49, 0x64, 0x78, 0x2e, 0x78, 0x29, 0x20, 0x2f, 0x20, 0x33, 0x32, 0x29, 0x20, 0x25, 0x20
        /*00ad*/ 	.byte	0x34, 0x29, 0x20, 0x3d, 0x3d, 0x20, 0x28, 0x28, 0x28, 0x74, 0x6d, 0x65, 0x6d, 0x5f, 0x61, 0x64
        /*00bd*/ 	.byte	0x64, 0x72, 0x20, 0x3e, 0x3e, 0x20, 0x31, 0x36, 0x29, 0x20, 0x2f, 0x20, 0x33, 0x32, 0x29, 0x20
        /*00cd*/ 	.byte	0x25, 0x20, 0x34, 0x29, 0x00
	.type		__unnamed_1,@object
	.size		__unnamed_1,(__unnamed_2 - __unnamed_1)
__unnamed_1:
        /*00d2*/ 	.byte	0x61, 0x75, 0x74, 0x6f, 0x20, 0x63, 0x75, 0x74, 0x65, 0x3a, 0x3a, 0x61, 0x73, 0x5f, 0x70, 0x6f
        /* <DEDUP_REMOVED lines=24> */
        /*0262*/ 	.byte	0x3c, 0x34, 0x30, 0x39, 0x36, 0x3e, 0x3e, 0x3e, 0x3e, 0x5d, 0x00
	.type		__unnamed_2,@object
	.size		__unnamed_2,(.L_2 - __unnamed_2)
__unnamed_2:
        /* <DEDUP_REMOVED lines=40> */
        /*04ed*/ 	.byte	0x74, 0x65, 0x3a, 0x3a, 0x43, 0x3c, 0x30, 0x3e, 0x3e, 0x3e, 0x3e, 0x5d, 0x00
.L_2:


//--------------------- .nv.shared._ZN7cutlass13device_kernelINS_4conv6kernel13ConvUniversalINS1_16ConvProblemShapeILNS1_8OperatorE2ELi3EEENS1_10collective14CollectiveConvINS1_47MainloopSm100TmaUmmaWarpSpecializedImplicitGemmILS5_2ELi34ELi3ELi1ELi2EN4cute5tupleIJNSA_1CILi2EEENSC_ILi1EEESE_EEEEENSB_IJNSC_ILi64EEENSB_IJNSC_ILi128EEEEEENSB_IJNSC_ILi32EEEEEEEEENS_12float_e4m3_tESN_NSA_8TiledMMAINSA_8MMA_AtomIJNSA_10MMA_TraitsINSA_19SM100_MMA_F8F6F4_SSEJSN_SN_fSH_SI_NSA_17integral_constantINSA_4UMMA5MajorELSU_1EEESV_NSS_INST_7ScaleInELSW_0EEESX_EEEEEENSA_6LayoutINSB_IJSE_SE_SE_EEENSB_IJNSC_ILi0EEES12_S12_EEEEENSB_IJNSA_10UnderscoreES15_S15_EEEEENS7_6detail27Sm100ImplicitGemmTileTraitsINSA_13SM90_TMA_LOADENSA_14ComposedLayoutINSA_7SwizzleILi2ELi4ELi3EEENSA_18smem_ptr_flag_bitsILi8EEENS10_INSB_IJSH_NSC_ILi8EEEEEENSB_IJSE_SH_EEEEEEEvEENS19_INSA_30SM90_TMA_LOAD_IM2COL_MULTICASTENS1B_INS1C_ILi3ELi4ELi3EEES1F_NS10_INSB_IJSI_S1G_EEENSB_IJSE_SI_EEEEEEEvEEEENS_8epilogue10collective18CollectiveEpilogueINS1U_23Sm100TmaWarpSpecializedILi2ELi2ELi32ELb0ELb0EEEJSM_NSB_IJNS10_ISH_SE_EES1Z_EEESN_NSB_IJlNSB_IJSE_lllEEES12_EEESN_S22_NS1U_6fusion15FusionCallbacksIS1Y_NS23_17LinearCombinationISN_fSN_fLNS_15FloatRoundStyleE2EEESM_S20_JEEENSA_5SM1004TMEM4LOAD26SM100_TMEM_LOAD_16dp32b32xES1A_NS1B_IS1D_S1F_NS10_INSB_IJS1G_SH_EEENSB_IJSH_SE_EEEEEEENSA_39AutoVectorizingCopyWithAssumedAlignmentILi128EEENSA_14SM90_TMA_STOREES2G_S2I_S2I_EEEvvEEEEvNT_6ParamsE --------------------------
	.section	.nv.shared._ZN7cutlass13device_kernelINS_4conv6kernel13ConvUniversalINS1_16ConvProblemShapeILNS1_8OperatorE2ELi3EEENS1_10collective14CollectiveConvINS1_47MainloopSm100TmaUmmaWarpSpecializedImplicitGemmILS5_2ELi34ELi3ELi1ELi2EN4cute5tupleIJNSA_1CILi2EEENSC_ILi1EEESE_EEEEENSB_IJNSC_ILi64EEENSB_IJNSC_ILi128EEEEEENSB_IJNSC_ILi32EEEEEEEEENS_12float_e4m3_tESN_NSA_8TiledMMAINSA_8MMA_AtomIJNSA_10MMA_TraitsINSA_19SM100_MMA_F8F6F4_SSEJSN_SN_fSH_SI_NSA_17integral_constantINSA_4UMMA5MajorELSU_1EEESV_NSS_INST_7ScaleInELSW_0EEESX_EEEEEENSA_6LayoutINSB_IJSE_SE_SE_EEENSB_IJNSC_ILi0EEES12_S12_EEEEENSB_IJNSA_10UnderscoreES15_S15_EEEEENS7_6detail27Sm100ImplicitGemmTileTraitsINSA_13SM90_TMA_LOADENSA_14ComposedLayoutINSA_7SwizzleILi2ELi4ELi3EEENSA_18smem_ptr_flag_bitsILi8EEENS10_INSB_IJSH_NSC_ILi8EEEEEENSB_IJSE_SH_EEEEEEEvEENS19_INSA_30SM90_TMA_LOAD_IM2COL_MULTICASTENS1B_INS1C_ILi3ELi4ELi3EEES1F_NS10_INSB_IJSI_S1G_EEENSB_IJSE_SI_EEEEEEEvEEEENS_8epilogue10collective18CollectiveEpilogueINS1U_23Sm100TmaWarpSpecializedILi2ELi2ELi32ELb0ELb0EEEJSM_NSB_IJNS10_ISH_SE_EES1Z_EEESN_NSB_IJlNSB_IJSE_lllEEES12_EEESN_S22_NS1U_6fusion15FusionCallbacksIS1Y_NS23_17LinearCombinationISN_fSN_fLNS_15FloatRoundStyleE2EEESM_S20_JEEENSA_5SM1004TMEM4LOAD26SM100_TMEM_LOAD_16dp32b32xES1A_NS1B_IS1D_S1F_NS10_INSB_IJS1G_SH_EEENSB_IJSH_SE_EEEEEEENSA_39AutoVectorizingCopyWithAssumedAlignmentILi128EEENSA_14SM90_TMA_STOREES2G_S2I_S2I_EEEvvEEEEvNT_6ParamsE,"aw",@nobits
	.sectionflags	@""
	.align	16
	.zero		1024


//--------------------- .nv.shared.reserved.0     --------------------------
	.section	.nv.shared.reserved.0,"aw",@nobits
	.weak		__nv_reservedSMEM_offset_0_alias
	.size		__nv_reservedSMEM_offset_0_alias, 0, 64
	.other		__nv_reservedSMEM_offset_0_alias,@"STO_CUDA_RESERVED_SHARED STV_DEFAULT"
__nv_reservedSMEM_offset_0_alias:
	.zero		0
.nv.shared.reserved.0:
	.zero		64
	.weak		__nv_reservedSMEM_tcgen05_partition
	.type		__nv_reservedSMEM_tcgen05_partition,@object
	.size		__nv_reservedSMEM_tcgen05_partition,(.L_0 - __nv_reservedSMEM_tcgen05_partition)
__nv_reservedSMEM_tcgen05_partition:
	.zero		32
.L_0:


//--------------------- .nv.global                --------------------------
	.section	.nv.global,"aw",@nobits
.nv.global:
	.type		_ZN39_INTERNAL_47a494cf_4_k_cu_d94b4425_42874cute1_E,@object
	.size		_ZN39_INTERNAL_47a494cf_4_k_cu_d94b4425_42874cute1_E,(_ZN39_INTERNAL_47a494cf_4_k_cu_d94b4425_42874cuda3std3__45__cpo6cbeginE - _ZN39_INTERNAL_47a494cf_4_k_cu_d94b4425_42874cute1_E)
_ZN39_INTERNAL_47a494cf_4_k_cu_d94b4425_42874cute1_E:
	.zero		1
	.type		_ZN39_INTERNAL_47a494cf_4_k_cu_d94b4425_42874cuda3std3__45__cpo6cbeginE,@object
	.size		_ZN39_INTERNAL_47a494cf_4_k_cu_d94b4425_42874cuda3std3__45__cpo6cbeginE,(_ZN39_INTERNAL_47a494cf_4_k_cu_d94b4425_42874cuda3std3__48in_placeE - _ZN39_INTERNAL_47a494cf_4_k_cu_d94b4425_42874cuda3std3__45__cpo6cbeginE)
_ZN39_INTERNAL_47a494cf_4_k_cu_d94b4425_42874cuda3std3__45__cpo6cbeginE:
	.zero		1
	.type		_ZN39_INTERNAL_47a494cf_4_k_cu_d94b4425_42874cuda3std3__48in_placeE,@object
	.size		_ZN39_INTERNAL_47a494cf_4_k_cu_d94b4425_42874cuda3std3__48in_placeE,(_ZN39_INTERNAL_47a494cf_4_k_cu_d94b4425_42874cuda3std6ranges3__45__cpo9iter_moveE - _ZN39_INTERNAL_47a494cf_4_k_cu_d94b4425_42874cuda3std3__48in_placeE)
_ZN39_INTERNAL_47a494cf_4_k_cu_d94b4425_42874cuda3std3__48in_placeE:
	.zero		1
	.type		_ZN39_INTERNAL_47a494cf_4_k_cu_d94b4425_42874cuda3std6ranges3__45__cpo9iter_moveE,@object
	.size		_ZN39_INTERNAL_47a494cf_4_k_cu_d94b4425_42874cuda3std6ranges3__45__cpo9iter_moveE,(_ZN39_INTERNAL_47a494cf_4_k_cu_d94b4425_42874cuda3std3__45__cpo5beginE - _ZN39_INTERNAL_47a494cf_4_k_cu_d94b4425_42874cuda3std6ranges3__45__cpo9iter_moveE)
_ZN39_INTERNAL_47a494cf_4_k_cu_d94b4425_42874cuda3std6ranges3__45__cpo9iter_moveE:
	.zero		1
	.type		_ZN39_INTERNAL_47a494cf_4_k_cu_d94b4425_42874cuda3std3__45__cpo5beginE,@object
	.size		_ZN39_INTERNAL_47a494cf_4_k_cu_d94b4425_42874cuda3std3__45__cpo5beginE,(_ZN39_INTERNAL_47a494cf_4_k_cu_d94b4425_42874cuda3std3__441_GLOBAL__N__47a494cf_4_k_cu_d94b4425_42876ignoreE - _ZN39_INTERNAL_47a494cf_4_k_cu_d94b4425_42874cuda3std3__45__cpo5beginE)
_ZN39_INTERNAL_47a494cf_4_k_cu_d94b4425_42874cuda3std3__45__cpo5beginE:
	.zero		1
	.type		_ZN39_INTERNAL_47a494cf_4_k_cu_d94b4425_42874cuda3std3__441_GLOBAL__N__47a494cf_4_k_cu_d94b4425_42876ignoreE,@object
	.size		_ZN39_INTERNAL_47a494cf_4_k_cu_d94b4425_42874cuda3std3__441_GLOBAL__N__47a494cf_4_k_cu_d94b4425_42876ignoreE,(_ZN39_INTERNAL_47a494cf_4_k_cu_d94b4425_42874cute7productE - _ZN39_INTERNAL_47a494cf_4_k_cu_d94b4425_42874cuda3std3__441_GLOBAL__N__47a494cf_4_k_cu_d94b4425_42876ignoreE)
_ZN39_INTERNAL_47a494cf_4_k_cu_d94b4425_42874cuda3std3__441_GLOBAL__N__47a494cf_4_k_cu_d94b4425_42876ignoreE:
	.zero		1
	.type		_ZN39_INTERNAL_47a494cf_4_k_cu_d94b4425_42874cute7productE,@object
	.size		_ZN39_INTERNAL_47a494cf_4_k_cu_d94b4425_42874cute7productE,(_ZN39_INTERNAL_47a494cf_4_k_cu_d94b4425_42874cuda3std3__45__cpo3endE - _ZN39_INTERNAL_47a494cf_4_k_cu_d94b4425_42874cute7productE)
_ZN39_INTERNAL_47a494cf_4_k_cu_d94b4425_42874cute7productE:
	.zero		1
	.type		_ZN39_INTERNAL_47a494cf_4_k_cu_d94b4425_42874cuda3std3__45__cpo3endE,@object
	.size		_ZN39_INTERNAL_47a494cf_4_k_cu_d94b4425_42874cuda3std3__45__cpo3endE,(_ZN39_INTERNAL_47a494cf_4_k_cu_d94b4425_42874cuda3std3__419piecewise_constructE - _ZN39_INTERNAL_47a494cf_4_k_cu_d94b4425_42874cuda3std3__45__cpo3endE)
_ZN39_INTERNAL_47a494cf_4_k_cu_d94b4425_42874cuda3std3__45__cpo3endE:
	.zero		1
	.type		_ZN39_INTERNAL_47a494cf_4_k_cu_d94b4425_42874cuda3std3__419piecewise_constructE,@object
	.size		_ZN39_INTERNAL_47a494cf_4_k_cu_d94b4425_42874cuda3std3__419piecewise_constructE,(_ZN39_INTERNAL_47a494cf_4_k_cu_d94b4425_42874cuda3std3__45__cpo4cendE - _ZN39_INTERNAL_47a494cf_4_k_cu_d94b4425_42874cuda3std3__419piecewise_constructE)
_ZN39_INTERNAL_47a494cf_4_k_cu_d94b4425_42874cuda3std3__419piecewise_constructE:
	.zero		1
	.type		_ZN39_INTERNAL_47a494cf_4_k_cu_d94b4425_42874cuda3std3__45__cpo4cendE,@object
	.size		_ZN39_INTERNAL_47a494cf_4_k_cu_d94b4425_42874cuda3std3__45__cpo4cendE,(_ZN39_INTERNAL_47a494cf_4_k_cu_d94b4425_42874cuda3std6ranges3__45__cpo4swapE - _ZN39_INTERNAL_47a494cf_4_k_cu_d94b4425_42874cuda3std3__45__cpo4cendE)
_ZN39_INTERNAL_47a494cf_4_k_cu_d94b4425_42874cuda3std3__45__cpo4cendE:
	.zero		1
	.type		_ZN39_INTERNAL_47a494cf_4_k_cu_d94b4425_42874cuda3std6ranges3__45__cpo4swapE,@object
	.size		_ZN39_INTERNAL_47a494cf_4_k_cu_d94b4425_42874cuda3std6ranges3__45__cpo4swapE,(.L_10 - _ZN39_INTERNAL_47a494cf_4_k_cu_d94b4425_42874cuda3std6ranges3__45__cpo4swapE)
_ZN39_INTERNAL_47a494cf_4_k_cu_d94b4425_42874cuda3std6ranges3__45__cpo4swapE:
	.zero		1
.L_10:


//--------------------- .nv.constant0._ZN7cutlass13device_kernelINS_4conv6kernel13ConvUniversalINS1_16ConvProblemShapeILNS1_8OperatorE2ELi3EEENS1_10collective14CollectiveConvINS1_47MainloopSm100TmaUmmaWarpSpecializedImplicitGemmILS5_2ELi34ELi3ELi1ELi2EN4cute5tupleIJNSA_1CILi2EEENSC_ILi1EEESE_EEEEENSB_IJNSC_ILi64EEENSB_IJNSC_ILi128EEEEEENSB_IJNSC_ILi32EEEEEEEEENS_12float_e4m3_tESN_NSA_8TiledMMAINSA_8MMA_AtomIJNSA_10MMA_TraitsINSA_19SM100_MMA_F8F6F4_SSEJSN_SN_fSH_SI_NSA_17integral_constantINSA_4UMMA5MajorELSU_1EEESV_NSS_INST_7ScaleInELSW_0EEESX_EEEEEENSA_6LayoutINSB_IJSE_SE_SE_EEENSB_IJNSC_ILi0EEES12_S12_EEEEENSB_IJNSA_10UnderscoreES15_S15_EEEEENS7_6detail27Sm100ImplicitGemmTileTraitsINSA_13SM90_TMA_LOADENSA_14ComposedLayoutINSA_7SwizzleILi2ELi4ELi3EEENSA_18smem_ptr_flag_bitsILi8EEENS10_INSB_IJSH_NSC_ILi8EEEEEENSB_IJSE_SH_EEEEEEEvEENS19_INSA_30SM90_TMA_LOAD_IM2COL_MULTICASTENS1B_INS1C_ILi3ELi4ELi3EEES1F_NS10_INSB_IJSI_S1G_EEENSB_IJSE_SI_EEEEEEEvEEEENS_8epilogue10collective18CollectiveEpilogueINS1U_23Sm100TmaWarpSpecializedILi2ELi2ELi32ELb0ELb0EEEJSM_NSB_IJNS10_ISH_SE_EES1Z_EEESN_NSB_IJlNSB_IJSE_lllEEES12_EEESN_S22_NS1U_6fusion15FusionCallbacksIS1Y_NS23_17LinearCombinationISN_fSN_fLNS_15FloatRoundStyleE2EEESM_S20_JEEENSA_5SM1004TMEM4LOAD26SM100_TMEM_LOAD_16dp32b32xES1A_NS1B_IS1D_S1F_NS10_INSB_IJS1G_SH_EEENSB_IJSH_SE_EEEEEEENSA_39AutoVectorizingCopyWithAssumedAlignmentILi128EEENSA_14SM90_TMA_STOREES2G_S2I_S2I_EEEvvEEEEvNT_6ParamsE --------------------------
	.section	.nv.constant0._ZN7cutlass13device_kernelINS_4conv6kernel13ConvUniversalINS1_16ConvProblemShapeILNS1_8OperatorE2ELi3EEENS1_10collective14CollectiveConvINS1_47MainloopSm100TmaUmmaWarpSpecializedImplicitGemmILS5_2ELi34ELi3ELi1ELi2EN4cute5tupleIJNSA_1CILi2EEENSC_ILi1EEESE_EEEEENSB_IJNSC_ILi64EEENSB_IJNSC_ILi128EEEEEENSB_IJNSC_ILi32EEEEEEEEENS_12float_e4m3_tESN_NSA_8TiledMMAINSA_8MMA_AtomIJNSA_10MMA_TraitsINSA_19SM100_MMA_F8F6F4_SSEJSN_SN_fSH_SI_NSA_17integral_constantINSA_4UMMA5MajorELSU_1EEESV_NSS_INST_7ScaleInELSW_0EEESX_EEEEEENSA_6LayoutINSB_IJSE_SE_SE_EEENSB_IJNSC_ILi0EEES12_S12_EEEEENSB_IJNSA_10UnderscoreES15_S15_EEEEENS7_6detail27Sm100ImplicitGemmTileTraitsINSA_13SM90_TMA_LOADENSA_14ComposedLayoutINSA_7SwizzleILi2ELi4ELi3EEENSA_18smem_ptr_flag_bitsILi8EEENS10_INSB_IJSH_NSC_ILi8EEEEEENSB_IJSE_SH_EEEEEEEvEENS19_INSA_30SM90_TMA_LOAD_IM2COL_MULTICASTENS1B_INS1C_ILi3ELi4ELi3EEES1F_NS10_INSB_IJSI_S1G_EEENSB_IJSE_SI_EEEEEEEvEEEENS_8epilogue10collective18CollectiveEpilogueINS1U_23Sm100TmaWarpSpecializedILi2ELi2ELi32ELb0ELb0EEEJSM_NSB_IJNS10_ISH_SE_EES1Z_EEESN_NSB_IJlNSB_IJSE_lllEEES12_EEESN_S22_NS1U_6fusion15FusionCallbacksIS1Y_NS23_17LinearCombinationISN_fSN_fLNS_15FloatRoundStyleE2EEESM_S20_JEEENSA_5SM1004TMEM4LOAD26SM100_TMEM_LOAD_16dp32b32xES1A_NS1B_IS1D_S1F_NS10_INSB_IJS1G_SH_EEENSB_IJSH_SE_EEEEEEENSA_39AutoVectorizingCopyWithAssumedAlignmentILi128EEENSA_14SM90_TMA_STOREES2G_S2I_S2I_EEEvvEEEEvNT_6ParamsE,"a",@progbits
	.sectionflags	@""
	.align	4
.nv.constant0._ZN7cutlass13device_kernelINS_4conv6kernel13ConvUniversalINS1_16ConvProblemShapeILNS1_8OperatorE2ELi3EEENS1_10collective14CollectiveConvINS1_47MainloopSm100TmaUmmaWarpSpecializedImplicitGemmILS5_2ELi34ELi3ELi1ELi2EN4cute5tupleIJNSA_1CILi2EEENSC_ILi1EEESE_EEEEENSB_IJNSC_ILi64EEENSB_IJNSC_ILi128EEEEEENSB_IJNSC_ILi32EEEEEEEEENS_12float_e4m3_tESN_NSA_8TiledMMAINSA_8MMA_AtomIJNSA_10MMA_TraitsINSA_19SM100_MMA_F8F6F4_SSEJSN_SN_fSH_SI_NSA_17integral_constantINSA_4UMMA5MajorELSU_1EEESV_NSS_INST_7ScaleInELSW_0EEESX_EEEEEENSA_6LayoutINSB_IJSE_SE_SE_EEENSB_IJNSC_ILi0EEES12_S12_EEEEENSB_IJNSA_10UnderscoreES15_S15_EEEEENS7_6detail27Sm100ImplicitGemmTileTraitsINSA_13SM90_TMA_LOADENSA_14ComposedLayoutINSA_7SwizzleILi2ELi4ELi3EEENSA_18smem_ptr_flag_bitsILi8EEENS10_INSB_IJSH_NSC_ILi8EEEEEENSB_IJSE_SH_EEEEEEEvEENS19_INSA_30SM90_TMA_LOAD_IM2COL_MULTICASTENS1B_INS1C_ILi3ELi4ELi3EEES1F_NS10_INSB_IJSI_S1G_EEENSB_IJSE_SI_EEEEEEEvEEEENS_8epilogue10collective18CollectiveEpilogueINS1U_23Sm100TmaWarpSpecializedILi2ELi2ELi32ELb0ELb0EEEJSM_NSB_IJNS10_ISH_SE_EES1Z_EEESN_NSB_IJlNSB_IJSE_lllEEES12_EEESN_S22_NS1U_6fusion15FusionCallbacksIS1Y_NS23_17LinearCombinationISN_fSN_fLNS_15FloatRoundStyleE2EEESM_S20_JEEENSA_5SM1004TMEM4LOAD26SM100_TMEM_LOAD_16dp32b32xES1A_NS1B_IS1D_S1F_NS10_INSB_IJS1G_SH_EEENSB_IJSH_SE_EEEEEEENSA_39AutoVectorizingCopyWithAssumedAlignmentILi128EEENSA_14SM90_TMA_STOREES2G_S2I_S2I_EEEvvEEEEvNT_6ParamsE:
	.zero		3200


//--------------------- SYMBOLS --------------------------

	.type		.nv.reservedSmem.offset0,@object
	.size		.nv.reservedSmem.offset0,0x4
	.type		.nv.reservedSmem.cap,@object
	.size		.nv.reservedSmem.cap,0x4
	.type		__assertfail,@function
